//
// Generated by NVIDIA NVVM Compiler
//
// Compiler Build ID: CL-36424714
// Cuda compilation tools, release 13.0, V13.0.88
// Based on NVVM 20.0.0
//

.version 9.0
.target sm_100
.address_size 64

	// .globl	_Z21kernel_forward_hiddenPKdS0_S0_Pd

.visible .entry _Z21kernel_forward_hiddenPKdS0_S0_Pd(
	.param .u64 .ptr .align 1 _Z21kernel_forward_hiddenPKdS0_S0_Pd_param_0,
	.param .u64 .ptr .align 1 _Z21kernel_forward_hiddenPKdS0_S0_Pd_param_1,
	.param .u64 .ptr .align 1 _Z21kernel_forward_hiddenPKdS0_S0_Pd_param_2,
	.param .u64 .ptr .align 1 _Z21kernel_forward_hiddenPKdS0_S0_Pd_param_3
)
{
	.reg .pred 	%p<3>;
	.reg .b32 	%r<13>;
	.reg .b64 	%rd<20>;
	.reg .b64 	%fd<53>;

	ld.param.u64 	%rd5, [_Z21kernel_forward_hiddenPKdS0_S0_Pd_param_0];
	ld.param.u64 	%rd6, [_Z21kernel_forward_hiddenPKdS0_S0_Pd_param_1];
	ld.param.u64 	%rd7, [_Z21kernel_forward_hiddenPKdS0_S0_Pd_param_2];
	ld.param.u64 	%rd8, [_Z21kernel_forward_hiddenPKdS0_S0_Pd_param_3];
	mov.u32 	%r7, %ctaid.x;
	mov.u32 	%r8, %ntid.x;
	mov.u32 	%r9, %tid.x;
	mad.lo.s32 	%r1, %r7, %r8, %r9;
	setp.gt.s32 	%p1, %r1, 127;
	@%p1 bra 	$L__BB0_4;
	cvta.to.global.u64 	%rd9, %rd6;
	mul.wide.s32 	%rd10, %r1, 8;
	add.s64 	%rd11, %rd9, %rd10;
	ld.global.nc.f64 	%fd52, [%rd11];
	mul.lo.s32 	%r11, %r1, 784;
	cvta.to.global.u64 	%rd12, %rd5;
	add.s64 	%rd1, %rd12, 64;
	cvta.to.global.u64 	%rd13, %rd7;
	add.s64 	%rd19, %rd13, 64;
	mov.b32 	%r12, 0;
$L__BB0_2:
	mul.wide.s32 	%rd14, %r11, 8;
	add.s64 	%rd15, %rd1, %rd14;
	ld.global.nc.f64 	%fd4, [%rd15+-64];
	ld.global.nc.f64 	%fd5, [%rd19+-64];
	fma.rn.f64 	%fd6, %fd4, %fd5, %fd52;
	ld.global.nc.f64 	%fd7, [%rd15+-56];
	ld.global.nc.f64 	%fd8, [%rd19+-56];
	fma.rn.f64 	%fd9, %fd7, %fd8, %fd6;
	ld.global.nc.f64 	%fd10, [%rd15+-48];
	ld.global.nc.f64 	%fd11, [%rd19+-48];
	fma.rn.f64 	%fd12, %fd10, %fd11, %fd9;
	ld.global.nc.f64 	%fd13, [%rd15+-40];
	ld.global.nc.f64 	%fd14, [%rd19+-40];
	fma.rn.f64 	%fd15, %fd13, %fd14, %fd12;
	ld.global.nc.f64 	%fd16, [%rd15+-32];
	ld.global.nc.f64 	%fd17, [%rd19+-32];
	fma.rn.f64 	%fd18, %fd16, %fd17, %fd15;
	ld.global.nc.f64 	%fd19, [%rd15+-24];
	ld.global.nc.f64 	%fd20, [%rd19+-24];
	fma.rn.f64 	%fd21, %fd19, %fd20, %fd18;
	ld.global.nc.f64 	%fd22, [%rd15+-16];
	ld.global.nc.f64 	%fd23, [%rd19+-16];
	fma.rn.f64 	%fd24, %fd22, %fd23, %fd21;
	ld.global.nc.f64 	%fd25, [%rd15+-8];
	ld.global.nc.f64 	%fd26, [%rd19+-8];
	fma.rn.f64 	%fd27, %fd25, %fd26, %fd24;
	ld.global.nc.f64 	%fd28, [%rd15];
	ld.global.nc.f64 	%fd29, [%rd19];
	fma.rn.f64 	%fd30, %fd28, %fd29, %fd27;
	ld.global.nc.f64 	%fd31, [%rd15+8];
	ld.global.nc.f64 	%fd32, [%rd19+8];
	fma.rn.f64 	%fd33, %fd31, %fd32, %fd30;
	ld.global.nc.f64 	%fd34, [%rd15+16];
	ld.global.nc.f64 	%fd35, [%rd19+16];
	fma.rn.f64 	%fd36, %fd34, %fd35, %fd33;
	ld.global.nc.f64 	%fd37, [%rd15+24];
	ld.global.nc.f64 	%fd38, [%rd19+24];
	fma.rn.f64 	%fd39, %fd37, %fd38, %fd36;
	ld.global.nc.f64 	%fd40, [%rd15+32];
	ld.global.nc.f64 	%fd41, [%rd19+32];
	fma.rn.f64 	%fd42, %fd40, %fd41, %fd39;
	ld.global.nc.f64 	%fd43, [%rd15+40];
	ld.global.nc.f64 	%fd44, [%rd19+40];
	fma.rn.f64 	%fd45, %fd43, %fd44, %fd42;
	ld.global.nc.f64 	%fd46, [%rd15+48];
	ld.global.nc.f64 	%fd47, [%rd19+48];
	fma.rn.f64 	%fd48, %fd46, %fd47, %fd45;
	ld.global.nc.f64 	%fd49, [%rd15+56];
	ld.global.nc.f64 	%fd50, [%rd19+56];
	fma.rn.f64 	%fd52, %fd49, %fd50, %fd48;
	add.s32 	%r12, %r12, 16;
	add.s32 	%r11, %r11, 16;
	add.s64 	%rd19, %rd19, 128;
	setp.ne.s32 	%p2, %r12, 784;
	@%p2 bra 	$L__BB0_2;
	max.f64 	%fd51, %fd52, 0d0000000000000000;
	cvta.to.global.u64 	%rd16, %rd8;
	add.s64 	%rd18, %rd16, %rd10;
	st.global.f64 	[%rd18], %fd51;
$L__BB0_4:
	ret;

}
	// .globl	_Z21kernel_forward_outputPKdS0_S0_Pd
.visible .entry _Z21kernel_forward_outputPKdS0_S0_Pd(
	.param .u64 .ptr .align 1 _Z21kernel_forward_outputPKdS0_S0_Pd_param_0,
	.param .u64 .ptr .align 1 _Z21kernel_forward_outputPKdS0_S0_Pd_param_1,
	.param .u64 .ptr .align 1 _Z21kernel_forward_outputPKdS0_S0_Pd_param_2,
	.param .u64 .ptr .align 1 _Z21kernel_forward_outputPKdS0_S0_Pd_param_3
)
{
	.reg .pred 	%p<3>;
	.reg .b32 	%r<13>;
	.reg .b64 	%rd<20>;
	.reg .b64 	%fd<52>;

	ld.param.u64 	%rd5, [_Z21kernel_forward_outputPKdS0_S0_Pd_param_0];
	ld.param.u64 	%rd6, [_Z21kernel_forward_outputPKdS0_S0_Pd_param_1];
	ld.param.u64 	%rd7, [_Z21kernel_forward_outputPKdS0_S0_Pd_param_2];
	ld.param.u64 	%rd8, [_Z21kernel_forward_outputPKdS0_S0_Pd_param_3];
	mov.u32 	%r7, %ctaid.x;
	mov.u32 	%r8, %ntid.x;
	mov.u32 	%r9, %tid.x;
	mad.lo.s32 	%r1, %r7, %r8, %r9;
	setp.gt.s32 	%p1, %r1, 9;
	@%p1 bra 	$L__BB1_4;
	cvta.to.global.u64 	%rd9, %rd6;
	mul.wide.s32 	%rd10, %r1, 8;
	add.s64 	%rd11, %rd9, %rd10;
	ld.global.nc.f64 	%fd51, [%rd11];
	shl.b32 	%r11, %r1, 7;
	cvta.to.global.u64 	%rd12, %rd5;
	add.s64 	%rd1, %rd12, 64;
	cvta.to.global.u64 	%rd13, %rd7;
	add.s64 	%rd19, %rd13, 64;
	mov.b32 	%r12, 0;
$L__BB1_2:
	mul.wide.s32 	%rd14, %r11, 8;
	add.s64 	%rd15, %rd1, %rd14;
	ld.global.nc.f64 	%fd4, [%rd15+-64];
	ld.global.nc.f64 	%fd5, [%rd19+-64];
	fma.rn.f64 	%fd6, %fd4, %fd5, %fd51;
	ld.global.nc.f64 	%fd7, [%rd15+-56];
	ld.global.nc.f64 	%fd8, [%rd19+-56];
	fma.rn.f64 	%fd9, %fd7, %fd8, %fd6;
	ld.global.nc.f64 	%fd10, [%rd15+-48];
	ld.global.nc.f64 	%fd11, [%rd19+-48];
	fma.rn.f64 	%fd12, %fd10, %fd11, %fd9;
	ld.global.nc.f64 	%fd13, [%rd15+-40];
	ld.global.nc.f64 	%fd14, [%rd19+-40];
	fma.rn.f64 	%fd15, %fd13, %fd14, %fd12;
	ld.global.nc.f64 	%fd16, [%rd15+-32];
	ld.global.nc.f64 	%fd17, [%rd19+-32];
	fma.rn.f64 	%fd18, %fd16, %fd17, %fd15;
	ld.global.nc.f64 	%fd19, [%rd15+-24];
	ld.global.nc.f64 	%fd20, [%rd19+-24];
	fma.rn.f64 	%fd21, %fd19, %fd20, %fd18;
	ld.global.nc.f64 	%fd22, [%rd15+-16];
	ld.global.nc.f64 	%fd23, [%rd19+-16];
	fma.rn.f64 	%fd24, %fd22, %fd23, %fd21;
	ld.global.nc.f64 	%fd25, [%rd15+-8];
	ld.global.nc.f64 	%fd26, [%rd19+-8];
	fma.rn.f64 	%fd27, %fd25, %fd26, %fd24;
	ld.global.nc.f64 	%fd28, [%rd15];
	ld.global.nc.f64 	%fd29, [%rd19];
	fma.rn.f64 	%fd30, %fd28, %fd29, %fd27;
	ld.global.nc.f64 	%fd31, [%rd15+8];
	ld.global.nc.f64 	%fd32, [%rd19+8];
	fma.rn.f64 	%fd33, %fd31, %fd32, %fd30;
	ld.global.nc.f64 	%fd34, [%rd15+16];
	ld.global.nc.f64 	%fd35, [%rd19+16];
	fma.rn.f64 	%fd36, %fd34, %fd35, %fd33;
	ld.global.nc.f64 	%fd37, [%rd15+24];
	ld.global.nc.f64 	%fd38, [%rd19+24];
	fma.rn.f64 	%fd39, %fd37, %fd38, %fd36;
	ld.global.nc.f64 	%fd40, [%rd15+32];
	ld.global.nc.f64 	%fd41, [%rd19+32];
	fma.rn.f64 	%fd42, %fd40, %fd41, %fd39;
	ld.global.nc.f64 	%fd43, [%rd15+40];
	ld.global.nc.f64 	%fd44, [%rd19+40];
	fma.rn.f64 	%fd45, %fd43, %fd44, %fd42;
	ld.global.nc.f64 	%fd46, [%rd15+48];
	ld.global.nc.f64 	%fd47, [%rd19+48];
	fma.rn.f64 	%fd48, %fd46, %fd47, %fd45;
	ld.global.nc.f64 	%fd49, [%rd15+56];
	ld.global.nc.f64 	%fd50, [%rd19+56];
	fma.rn.f64 	%fd51, %fd49, %fd50, %fd48;
	add.s32 	%r12, %r12, 16;
	add.s32 	%r11, %r11, 16;
	add.s64 	%rd19, %rd19, 128;
	setp.ne.s32 	%p2, %r12, 128;
	@%p2 bra 	$L__BB1_2;
	cvta.to.global.u64 	%rd16, %rd8;
	add.s64 	%rd18, %rd16, %rd10;
	st.global.f64 	[%rd18], %fd51;
$L__BB1_4:
	ret;

}
	// .globl	_Z13softmaxkernelPdi
.visible .entry _Z13softmaxkernelPdi(
	.param .u64 .ptr .align 1 _Z13softmaxkernelPdi_param_0,
	.param .u32 _Z13softmaxkernelPdi_param_1
)
{
	.reg .pred 	%p<30>;
	.reg .b32 	%r<111>;
	.reg .b32 	%f<11>;
	.reg .b64 	%rd<25>;
	.reg .b64 	%fd<203>;

	ld.param.u64 	%rd14, [_Z13softmaxkernelPdi_param_0];
	ld.param.u32 	%r40, [_Z13softmaxkernelPdi_param_1];
	cvta.to.global.u64 	%rd1, %rd14;
	setp.lt.s32 	%p1, %r40, 1;
	mov.f64 	%fd197, 0d0000000000000000;
	@%p1 bra 	$L__BB2_22;
	and.b32  	%r1, %r40, 3;
	setp.lt.u32 	%p2, %r40, 4;
	mov.f64 	%fd197, 0d0000000000000000;
	mov.b32 	%r103, 0;
	@%p2 bra 	$L__BB2_16;
	and.b32  	%r103, %r40, 2147483644;
	neg.s32 	%r105, %r103;
	add.s64 	%rd22, %rd1, 16;
	mov.f64 	%fd197, 0d0000000000000000;
$L__BB2_3:
	ld.global.f64 	%fd12, [%rd22+-16];
	fma.rn.f64 	%fd40, %fd12, 0d3FF71547652B82FE, 0d4338000000000000;
	{
	.reg .b32 %temp; 
	mov.b64 	{%r15, %temp}, %fd40;
	}
	mov.f64 	%fd41, 0dC338000000000000;
	add.rn.f64 	%fd42, %fd40, %fd41;
	fma.rn.f64 	%fd43, %fd42, 0dBFE62E42FEFA39EF, %fd12;
	fma.rn.f64 	%fd44, %fd42, 0dBC7ABC9E3B39803F, %fd43;
	fma.rn.f64 	%fd45, %fd44, 0d3E5ADE1569CE2BDF, 0d3E928AF3FCA213EA;
	fma.rn.f64 	%fd46, %fd45, %fd44, 0d3EC71DEE62401315;
	fma.rn.f64 	%fd47, %fd46, %fd44, 0d3EFA01997C89EB71;
	fma.rn.f64 	%fd48, %fd47, %fd44, 0d3F2A01A014761F65;
	fma.rn.f64 	%fd49, %fd48, %fd44, 0d3F56C16C1852B7AF;
	fma.rn.f64 	%fd50, %fd49, %fd44, 0d3F81111111122322;
	fma.rn.f64 	%fd51, %fd50, %fd44, 0d3FA55555555502A1;
	fma.rn.f64 	%fd52, %fd51, %fd44, 0d3FC5555555555511;
	fma.rn.f64 	%fd53, %fd52, %fd44, 0d3FE000000000000B;
	fma.rn.f64 	%fd54, %fd53, %fd44, 0d3FF0000000000000;
	fma.rn.f64 	%fd55, %fd54, %fd44, 0d3FF0000000000000;
	{
	.reg .b32 %temp; 
	mov.b64 	{%r16, %temp}, %fd55;
	}
	{
	.reg .b32 %temp; 
	mov.b64 	{%temp, %r17}, %fd55;
	}
	shl.b32 	%r42, %r15, 20;
	add.s32 	%r43, %r42, %r17;
	mov.b64 	%fd199, {%r16, %r43};
	{
	.reg .b32 %temp; 
	mov.b64 	{%temp, %r44}, %fd12;
	}
	mov.b32 	%f6, %r44;
	abs.f32 	%f2, %f6;
	setp.lt.f32 	%p3, %f2, 0f4086232B;
	@%p3 bra 	$L__BB2_6;
	setp.lt.f64 	%p4, %fd12, 0d0000000000000000;
	add.f64 	%fd56, %fd12, 0d7FF0000000000000;
	selp.f64 	%fd199, 0d0000000000000000, %fd56, %p4;
	setp.geu.f32 	%p5, %f2, 0f40874800;
	@%p5 bra 	$L__BB2_6;
	shr.u32 	%r45, %r15, 31;
	add.s32 	%r46, %r15, %r45;
	shr.s32 	%r47, %r46, 1;
	shl.b32 	%r48, %r47, 20;
	add.s32 	%r49, %r17, %r48;
	mov.b64 	%fd57, {%r16, %r49};
	sub.s32 	%r50, %r15, %r47;
	shl.b32 	%r51, %r50, 20;
	add.s32 	%r52, %r51, 1072693248;
	mov.b32 	%r53, 0;
	mov.b64 	%fd58, {%r53, %r52};
	mul.f64 	%fd199, %fd58, %fd57;
$L__BB2_6:
	st.global.f64 	[%rd22+-16], %fd199;
	add.f64 	%fd17, %fd197, %fd199;
	ld.global.f64 	%fd18, [%rd22+-8];
	fma.rn.f64 	%fd59, %fd18, 0d3FF71547652B82FE, 0d4338000000000000;
	{
	.reg .b32 %temp; 
	mov.b64 	{%r18, %temp}, %fd59;
	}
	mov.f64 	%fd60, 0dC338000000000000;
	add.rn.f64 	%fd61, %fd59, %fd60;
	fma.rn.f64 	%fd62, %fd61, 0dBFE62E42FEFA39EF, %fd18;
	fma.rn.f64 	%fd63, %fd61, 0dBC7ABC9E3B39803F, %fd62;
	fma.rn.f64 	%fd64, %fd63, 0d3E5ADE1569CE2BDF, 0d3E928AF3FCA213EA;
	fma.rn.f64 	%fd65, %fd64, %fd63, 0d3EC71DEE62401315;
	fma.rn.f64 	%fd66, %fd65, %fd63, 0d3EFA01997C89EB71;
	fma.rn.f64 	%fd67, %fd66, %fd63, 0d3F2A01A014761F65;
	fma.rn.f64 	%fd68, %fd67, %fd63, 0d3F56C16C1852B7AF;
	fma.rn.f64 	%fd69, %fd68, %fd63, 0d3F81111111122322;
	fma.rn.f64 	%fd70, %fd69, %fd63, 0d3FA55555555502A1;
	fma.rn.f64 	%fd71, %fd70, %fd63, 0d3FC5555555555511;
	fma.rn.f64 	%fd72, %fd71, %fd63, 0d3FE000000000000B;
	fma.rn.f64 	%fd73, %fd72, %fd63, 0d3FF0000000000000;
	fma.rn.f64 	%fd74, %fd73, %fd63, 0d3FF0000000000000;
	{
	.reg .b32 %temp; 
	mov.b64 	{%r19, %temp}, %fd74;
	}
	{
	.reg .b32 %temp; 
	mov.b64 	{%temp, %r20}, %fd74;
	}
	shl.b32 	%r54, %r18, 20;
	add.s32 	%r55, %r54, %r20;
	mov.b64 	%fd200, {%r19, %r55};
	{
	.reg .b32 %temp; 
	mov.b64 	{%temp, %r56}, %fd18;
	}
	mov.b32 	%f7, %r56;
	abs.f32 	%f3, %f7;
	setp.lt.f32 	%p6, %f3, 0f4086232B;
	@%p6 bra 	$L__BB2_9;
	setp.lt.f64 	%p7, %fd18, 0d0000000000000000;
	add.f64 	%fd75, %fd18, 0d7FF0000000000000;
	selp.f64 	%fd200, 0d0000000000000000, %fd75, %p7;
	setp.geu.f32 	%p8, %f3, 0f40874800;
	@%p8 bra 	$L__BB2_9;
	shr.u32 	%r57, %r18, 31;
	add.s32 	%r58, %r18, %r57;
	shr.s32 	%r59, %r58, 1;
	shl.b32 	%r60, %r59, 20;
	add.s32 	%r61, %r20, %r60;
	mov.b64 	%fd76, {%r19, %r61};
	sub.s32 	%r62, %r18, %r59;
	shl.b32 	%r63, %r62, 20;
	add.s32 	%r64, %r63, 1072693248;
	mov.b32 	%r65, 0;
	mov.b64 	%fd77, {%r65, %r64};
	mul.f64 	%fd200, %fd77, %fd76;
$L__BB2_9:
	st.global.f64 	[%rd22+-8], %fd200;
	add.f64 	%fd23, %fd17, %fd200;
	ld.global.f64 	%fd24, [%rd22];
	fma.rn.f64 	%fd78, %fd24, 0d3FF71547652B82FE, 0d4338000000000000;
	{
	.reg .b32 %temp; 
	mov.b64 	{%r21, %temp}, %fd78;
	}
	mov.f64 	%fd79, 0dC338000000000000;
	add.rn.f64 	%fd80, %fd78, %fd79;
	fma.rn.f64 	%fd81, %fd80, 0dBFE62E42FEFA39EF, %fd24;
	fma.rn.f64 	%fd82, %fd80, 0dBC7ABC9E3B39803F, %fd81;
	fma.rn.f64 	%fd83, %fd82, 0d3E5ADE1569CE2BDF, 0d3E928AF3FCA213EA;
	fma.rn.f64 	%fd84, %fd83, %fd82, 0d3EC71DEE62401315;
	fma.rn.f64 	%fd85, %fd84, %fd82, 0d3EFA01997C89EB71;
	fma.rn.f64 	%fd86, %fd85, %fd82, 0d3F2A01A014761F65;
	fma.rn.f64 	%fd87, %fd86, %fd82, 0d3F56C16C1852B7AF;
	fma.rn.f64 	%fd88, %fd87, %fd82, 0d3F81111111122322;
	fma.rn.f64 	%fd89, %fd88, %fd82, 0d3FA55555555502A1;
	fma.rn.f64 	%fd90, %fd89, %fd82, 0d3FC5555555555511;
	fma.rn.f64 	%fd91, %fd90, %fd82, 0d3FE000000000000B;
	fma.rn.f64 	%fd92, %fd91, %fd82, 0d3FF0000000000000;
	fma.rn.f64 	%fd93, %fd92, %fd82, 0d3FF0000000000000;
	{
	.reg .b32 %temp; 
	mov.b64 	{%r22, %temp}, %fd93;
	}
	{
	.reg .b32 %temp; 
	mov.b64 	{%temp, %r23}, %fd93;
	}
	shl.b32 	%r66, %r21, 20;
	add.s32 	%r67, %r66, %r23;
	mov.b64 	%fd201, {%r22, %r67};
	{
	.reg .b32 %temp; 
	mov.b64 	{%temp, %r68}, %fd24;
	}
	mov.b32 	%f8, %r68;
	abs.f32 	%f4, %f8;
	setp.lt.f32 	%p9, %f4, 0f4086232B;
	@%p9 bra 	$L__BB2_12;
	setp.lt.f64 	%p10, %fd24, 0d0000000000000000;
	add.f64 	%fd94, %fd24, 0d7FF0000000000000;
	selp.f64 	%fd201, 0d0000000000000000, %fd94, %p10;
	setp.geu.f32 	%p11, %f4, 0f40874800;
	@%p11 bra 	$L__BB2_12;
	shr.u32 	%r69, %r21, 31;
	add.s32 	%r70, %r21, %r69;
	shr.s32 	%r71, %r70, 1;
	shl.b32 	%r72, %r71, 20;
	add.s32 	%r73, %r23, %r72;
	mov.b64 	%fd95, {%r22, %r73};
	sub.s32 	%r74, %r21, %r71;
	shl.b32 	%r75, %r74, 20;
	add.s32 	%r76, %r75, 1072693248;
	mov.b32 	%r77, 0;
	mov.b64 	%fd96, {%r77, %r76};
	mul.f64 	%fd201, %fd96, %fd95;
$L__BB2_12:
	st.global.f64 	[%rd22], %fd201;
	add.f64 	%fd29, %fd23, %fd201;
	ld.global.f64 	%fd30, [%rd22+8];
	fma.rn.f64 	%fd97, %fd30, 0d3FF71547652B82FE, 0d4338000000000000;
	{
	.reg .b32 %temp; 
	mov.b64 	{%r24, %temp}, %fd97;
	}
	mov.f64 	%fd98, 0dC338000000000000;
	add.rn.f64 	%fd99, %fd97, %fd98;
	fma.rn.f64 	%fd100, %fd99, 0dBFE62E42FEFA39EF, %fd30;
	fma.rn.f64 	%fd101, %fd99, 0dBC7ABC9E3B39803F, %fd100;
	fma.rn.f64 	%fd102, %fd101, 0d3E5ADE1569CE2BDF, 0d3E928AF3FCA213EA;
	fma.rn.f64 	%fd103, %fd102, %fd101, 0d3EC71DEE62401315;
	fma.rn.f64 	%fd104, %fd103, %fd101, 0d3EFA01997C89EB71;
	fma.rn.f64 	%fd105, %fd104, %fd101, 0d3F2A01A014761F65;
	fma.rn.f64 	%fd106, %fd105, %fd101, 0d3F56C16C1852B7AF;
	fma.rn.f64 	%fd107, %fd106, %fd101, 0d3F81111111122322;
	fma.rn.f64 	%fd108, %fd107, %fd101, 0d3FA55555555502A1;
	fma.rn.f64 	%fd109, %fd108, %fd101, 0d3FC5555555555511;
	fma.rn.f64 	%fd110, %fd109, %fd101, 0d3FE000000000000B;
	fma.rn.f64 	%fd111, %fd110, %fd101, 0d3FF0000000000000;
	fma.rn.f64 	%fd112, %fd111, %fd101, 0d3FF0000000000000;
	{
	.reg .b32 %temp; 
	mov.b64 	{%r25, %temp}, %fd112;
	}
	{
	.reg .b32 %temp; 
	mov.b64 	{%temp, %r26}, %fd112;
	}
	shl.b32 	%r78, %r24, 20;
	add.s32 	%r79, %r78, %r26;
	mov.b64 	%fd202, {%r25, %r79};
	{
	.reg .b32 %temp; 
	mov.b64 	{%temp, %r80}, %fd30;
	}
	mov.b32 	%f9, %r80;
	abs.f32 	%f5, %f9;
	setp.lt.f32 	%p12, %f5, 0f4086232B;
	@%p12 bra 	$L__BB2_15;
	setp.lt.f64 	%p13, %fd30, 0d0000000000000000;
	add.f64 	%fd113, %fd30, 0d7FF0000000000000;
	selp.f64 	%fd202, 0d0000000000000000, %fd113, %p13;
	setp.geu.f32 	%p14, %f5, 0f40874800;
	@%p14 bra 	$L__BB2_15;
	shr.u32 	%r81, %r24, 31;
	add.s32 	%r82, %r24, %r81;
	shr.s32 	%r83, %r82, 1;
	shl.b32 	%r84, %r83, 20;
	add.s32 	%r85, %r26, %r84;
	mov.b64 	%fd114, {%r25, %r85};
	sub.s32 	%r86, %r24, %r83;
	shl.b32 	%r87, %r86, 20;
	add.s32 	%r88, %r87, 1072693248;
	mov.b32 	%r89, 0;
	mov.b64 	%fd115, {%r89, %r88};
	mul.f64 	%fd202, %fd115, %fd114;
$L__BB2_15:
	st.global.f64 	[%rd22+8], %fd202;
	add.f64 	%fd197, %fd29, %fd202;
	add.s32 	%r105, %r105, 4;
	add.s64 	%rd22, %rd22, 32;
	setp.eq.s32 	%p15, %r105, 0;
	@%p15 bra 	$L__BB2_16;
	bra.uni 	$L__BB2_3;
$L__BB2_16:
	setp.eq.s32 	%p16, %r1, 0;
	@%p16 bra 	$L__BB2_22;
	mul.wide.u32 	%rd15, %r103, 8;
	add.s64 	%rd21, %rd1, %rd15;
	neg.s32 	%r104, %r1;
$L__BB2_18:
	.pragma "nounroll";
	ld.global.f64 	%fd4, [%rd21];
	fma.rn.f64 	%fd116, %fd4, 0d3FF71547652B82FE, 0d4338000000000000;
	{
	.reg .b32 %temp; 
	mov.b64 	{%r7, %temp}, %fd116;
	}
	mov.f64 	%fd117, 0dC338000000000000;
	add.rn.f64 	%fd118, %fd116, %fd117;
	fma.rn.f64 	%fd119, %fd118, 0dBFE62E42FEFA39EF, %fd4;
	fma.rn.f64 	%fd120, %fd118, 0dBC7ABC9E3B39803F, %fd119;
	fma.rn.f64 	%fd121, %fd120, 0d3E5ADE1569CE2BDF, 0d3E928AF3FCA213EA;
	fma.rn.f64 	%fd122, %fd121, %fd120, 0d3EC71DEE62401315;
	fma.rn.f64 	%fd123, %fd122, %fd120, 0d3EFA01997C89EB71;
	fma.rn.f64 	%fd124, %fd123, %fd120, 0d3F2A01A014761F65;
	fma.rn.f64 	%fd125, %fd124, %fd120, 0d3F56C16C1852B7AF;
	fma.rn.f64 	%fd126, %fd125, %fd120, 0d3F81111111122322;
	fma.rn.f64 	%fd127, %fd126, %fd120, 0d3FA55555555502A1;
	fma.rn.f64 	%fd128, %fd127, %fd120, 0d3FC5555555555511;
	fma.rn.f64 	%fd129, %fd128, %fd120, 0d3FE000000000000B;
	fma.rn.f64 	%fd130, %fd129, %fd120, 0d3FF0000000000000;
	fma.rn.f64 	%fd131, %fd130, %fd120, 0d3FF0000000000000;
	{
	.reg .b32 %temp; 
	mov.b64 	{%r8, %temp}, %fd131;
	}
	{
	.reg .b32 %temp; 
	mov.b64 	{%temp, %r9}, %fd131;
	}
	shl.b32 	%r90, %r7, 20;
	add.s32 	%r91, %r90, %r9;
	mov.b64 	%fd196, {%r8, %r91};
	{
	.reg .b32 %temp; 
	mov.b64 	{%temp, %r92}, %fd4;
	}
	mov.b32 	%f10, %r92;
	abs.f32 	%f1, %f10;
	setp.lt.f32 	%p17, %f1, 0f4086232B;
	@%p17 bra 	$L__BB2_21;
	setp.lt.f64 	%p18, %fd4, 0d0000000000000000;
	add.f64 	%fd132, %fd4, 0d7FF0000000000000;
	selp.f64 	%fd196, 0d0000000000000000, %fd132, %p18;
	setp.geu.f32 	%p19, %f1, 0f40874800;
	@%p19 bra 	$L__BB2_21;
	shr.u32 	%r93, %r7, 31;
	add.s32 	%r94, %r7, %r93;
	shr.s32 	%r95, %r94, 1;
	shl.b32 	%r96, %r95, 20;
	add.s32 	%r97, %r9, %r96;
	mov.b64 	%fd133, {%r8, %r97};
	sub.s32 	%r98, %r7, %r95;
	shl.b32 	%r99, %r98, 20;
	add.s32 	%r100, %r99, 1072693248;
	mov.b32 	%r101, 0;
	mov.b64 	%fd134, {%r101, %r100};
	mul.f64 	%fd196, %fd134, %fd133;
$L__BB2_21:
	st.global.f64 	[%rd21], %fd196;
	add.f64 	%fd197, %fd197, %fd196;
	add.s64 	%rd21, %rd21, 8;
	add.s32 	%r104, %r104, 1;
	setp.ne.s32 	%p20, %r104, 0;
	@%p20 bra 	$L__BB2_18;
$L__BB2_22:
	setp.lt.s32 	%p21, %r40, 1;
	@%p21 bra 	$L__BB2_35;
	and.b32  	%r11, %r40, 15;
	setp.lt.u32 	%p22, %r40, 16;
	mov.b32 	%r107, 0;
	@%p22 bra 	$L__BB2_26;
	and.b32  	%r107, %r40, 2147483632;
	neg.s32 	%r106, %r107;
	add.s64 	%rd23, %rd1, 64;
$L__BB2_25:
	.pragma "nounroll";
	ld.global.f64 	%fd135, [%rd23+-64];
	div.rn.f64 	%fd136, %fd135, %fd197;
	st.global.f64 	[%rd23+-64], %fd136;
	ld.global.f64 	%fd137, [%rd23+-56];
	div.rn.f64 	%fd138, %fd137, %fd197;
	st.global.f64 	[%rd23+-56], %fd138;
	ld.global.f64 	%fd139, [%rd23+-48];
	div.rn.f64 	%fd140, %fd139, %fd197;
	st.global.f64 	[%rd23+-48], %fd140;
	ld.global.f64 	%fd141, [%rd23+-40];
	div.rn.f64 	%fd142, %fd141, %fd197;
	st.global.f64 	[%rd23+-40], %fd142;
	ld.global.f64 	%fd143, [%rd23+-32];
	div.rn.f64 	%fd144, %fd143, %fd197;
	st.global.f64 	[%rd23+-32], %fd144;
	ld.global.f64 	%fd145, [%rd23+-24];
	div.rn.f64 	%fd146, %fd145, %fd197;
	st.global.f64 	[%rd23+-24], %fd146;
	ld.global.f64 	%fd147, [%rd23+-16];
	div.rn.f64 	%fd148, %fd147, %fd197;
	st.global.f64 	[%rd23+-16], %fd148;
	ld.global.f64 	%fd149, [%rd23+-8];
	div.rn.f64 	%fd150, %fd149, %fd197;
	st.global.f64 	[%rd23+-8], %fd150;
	ld.global.f64 	%fd151, [%rd23];
	div.rn.f64 	%fd152, %fd151, %fd197;
	st.global.f64 	[%rd23], %fd152;
	ld.global.f64 	%fd153, [%rd23+8];
	div.rn.f64 	%fd154, %fd153, %fd197;
	st.global.f64 	[%rd23+8], %fd154;
	ld.global.f64 	%fd155, [%rd23+16];
	div.rn.f64 	%fd156, %fd155, %fd197;
	st.global.f64 	[%rd23+16], %fd156;
	ld.global.f64 	%fd157, [%rd23+24];
	div.rn.f64 	%fd158, %fd157, %fd197;
	st.global.f64 	[%rd23+24], %fd158;
	ld.global.f64 	%fd159, [%rd23+32];
	div.rn.f64 	%fd160, %fd159, %fd197;
	st.global.f64 	[%rd23+32], %fd160;
	ld.global.f64 	%fd161, [%rd23+40];
	div.rn.f64 	%fd162, %fd161, %fd197;
	st.global.f64 	[%rd23+40], %fd162;
	ld.global.f64 	%fd163, [%rd23+48];
	div.rn.f64 	%fd164, %fd163, %fd197;
	st.global.f64 	[%rd23+48], %fd164;
	ld.global.f64 	%fd165, [%rd23+56];
	div.rn.f64 	%fd166, %fd165, %fd197;
	st.global.f64 	[%rd23+56], %fd166;
	add.s32 	%r106, %r106, 16;
	add.s64 	%rd23, %rd23, 128;
	setp.ne.s32 	%p23, %r106, 0;
	@%p23 bra 	$L__BB2_25;
$L__BB2_26:
	setp.eq.s32 	%p24, %r11, 0;
	@%p24 bra 	$L__BB2_35;
	and.b32  	%r31, %r40, 7;
	setp.lt.u32 	%p25, %r11, 8;
	@%p25 bra 	$L__BB2_29;
	mul.wide.u32 	%rd16, %r107, 8;
	add.s64 	%rd17, %rd1, %rd16;
	ld.global.f64 	%fd167, [%rd17];
	div.rn.f64 	%fd168, %fd167, %fd197;
	st.global.f64 	[%rd17], %fd168;
	ld.global.f64 	%fd169, [%rd17+8];
	div.rn.f64 	%fd170, %fd169, %fd197;
	st.global.f64 	[%rd17+8], %fd170;
	ld.global.f64 	%fd171, [%rd17+16];
	div.rn.f64 	%fd172, %fd171, %fd197;
	st.global.f64 	[%rd17+16], %fd172;
	ld.global.f64 	%fd173, [%rd17+24];
	div.rn.f64 	%fd174, %fd173, %fd197;
	st.global.f64 	[%rd17+24], %fd174;
	ld.global.f64 	%fd175, [%rd17+32];
	div.rn.f64 	%fd176, %fd175, %fd197;
	st.global.f64 	[%rd17+32], %fd176;
	ld.global.f64 	%fd177, [%rd17+40];
	div.rn.f64 	%fd178, %fd177, %fd197;
	st.global.f64 	[%rd17+40], %fd178;
	ld.global.f64 	%fd179, [%rd17+48];
	div.rn.f64 	%fd180, %fd179, %fd197;
	st.global.f64 	[%rd17+48], %fd180;
	ld.global.f64 	%fd181, [%rd17+56];
	div.rn.f64 	%fd182, %fd181, %fd197;
	st.global.f64 	[%rd17+56], %fd182;
	add.s32 	%r107, %r107, 8;
$L__BB2_29:
	setp.eq.s32 	%p26, %r31, 0;
	@%p26 bra 	$L__BB2_35;
	and.b32  	%r34, %r40, 3;
	setp.lt.u32 	%p27, %r31, 4;
	@%p27 bra 	$L__BB2_32;
	mul.wide.u32 	%rd18, %r107, 8;
	add.s64 	%rd19, %rd1, %rd18;
	ld.global.f64 	%fd183, [%rd19];
	div.rn.f64 	%fd184, %fd183, %fd197;
	st.global.f64 	[%rd19], %fd184;
	ld.global.f64 	%fd185, [%rd19+8];
	div.rn.f64 	%fd186, %fd185, %fd197;
	st.global.f64 	[%rd19+8], %fd186;
	ld.global.f64 	%fd187, [%rd19+16];
	div.rn.f64 	%fd188, %fd187, %fd197;
	st.global.f64 	[%rd19+16], %fd188;
	ld.global.f64 	%fd189, [%rd19+24];
	div.rn.f64 	%fd190, %fd189, %fd197;
	st.global.f64 	[%rd19+24], %fd190;
	add.s32 	%r107, %r107, 4;
$L__BB2_32:
	setp.eq.s32 	%p28, %r34, 0;
	@%p28 bra 	$L__BB2_35;
	mul.wide.u32 	%rd20, %r107, 8;
	add.s64 	%rd24, %rd1, %rd20;
	neg.s32 	%r110, %r34;
$L__BB2_34:
	.pragma "nounroll";
	ld.global.f64 	%fd191, [%rd24];
	div.rn.f64 	%fd192, %fd191, %fd197;
	st.global.f64 	[%rd24], %fd192;
	add.s64 	%rd24, %rd24, 8;
	add.s32 	%r110, %r110, 1;
	setp.ne.s32 	%p29, %r110, 0;
	@%p29 bra 	$L__BB2_34;
$L__BB2_35:
	ret;

}
	// .globl	_Z26kernel_compute_output_gradPKdS0_Pd
.visible .entry _Z26kernel_compute_output_gradPKdS0_Pd(
	.param .u64 .ptr .align 1 _Z26kernel_compute_output_gradPKdS0_Pd_param_0,
	.param .u64 .ptr .align 1 _Z26kernel_compute_output_gradPKdS0_Pd_param_1,
	.param .u64 .ptr .align 1 _Z26kernel_compute_output_gradPKdS0_Pd_param_2
)
{
	.reg .pred 	%p<2>;
	.reg .b32 	%r<5>;
	.reg .b64 	%rd<11>;
	.reg .b64 	%fd<4>;

	ld.param.u64 	%rd1, [_Z26kernel_compute_output_gradPKdS0_Pd_param_0];
	ld.param.u64 	%rd2, [_Z26kernel_compute_output_gradPKdS0_Pd_param_1];
	ld.param.u64 	%rd3, [_Z26kernel_compute_output_gradPKdS0_Pd_param_2];
	mov.u32 	%r2, %ctaid.x;
	mov.u32 	%r3, %ntid.x;
	mov.u32 	%r4, %tid.x;
	mad.lo.s32 	%r1, %r2, %r3, %r4;
	setp.gt.s32 	%p1, %r1, 9;
	@%p1 bra 	$L__BB3_2;
	cvta.to.global.u64 	%rd4, %rd1;
	cvta.to.global.u64 	%rd5, %rd2;
	cvta.to.global.u64 	%rd6, %rd3;
	mul.wide.s32 	%rd7, %r1, 8;
	add.s64 	%rd8, %rd4, %rd7;
	ld.global.nc.f64 	%fd1, [%rd8];
	add.s64 	%rd9, %rd5, %rd7;
	ld.global.nc.f64 	%fd2, [%rd9];
	sub.f64 	%fd3, %fd1, %fd2;
	add.s64 	%rd10, %rd6, %rd7;
	st.global.f64 	[%rd10], %fd3;
$L__BB3_2:
	ret;

}
	// .globl	_Z26kernel_compute_hidden_gradPKdS0_S0_Pd
.visible .entry _Z26kernel_compute_hidden_gradPKdS0_S0_Pd(
	.param .u64 .ptr .align 1 _Z26kernel_compute_hidden_gradPKdS0_S0_Pd_param_0,
	.param .u64 .ptr .align 1 _Z26kernel_compute_hidden_gradPKdS0_S0_Pd_param_1,
	.param .u64 .ptr .align 1 _Z26kernel_compute_hidden_gradPKdS0_S0_Pd_param_2,
	.param .u64 .ptr .align 1 _Z26kernel_compute_hidden_gradPKdS0_S0_Pd_param_3
)
{
	.reg .pred 	%p<3>;
	.reg .b32 	%r<5>;
	.reg .b64 	%rd<13>;
	.reg .b64 	%fd<33>;

	ld.param.u64 	%rd1, [_Z26kernel_compute_hidden_gradPKdS0_S0_Pd_param_0];
	ld.param.u64 	%rd2, [_Z26kernel_compute_hidden_gradPKdS0_S0_Pd_param_1];
	ld.param.u64 	%rd3, [_Z26kernel_compute_hidden_gradPKdS0_S0_Pd_param_2];
	ld.param.u64 	%rd4, [_Z26kernel_compute_hidden_gradPKdS0_S0_Pd_param_3];
	mov.u32 	%r2, %ctaid.x;
	mov.u32 	%r3, %ntid.x;
	mov.u32 	%r4, %tid.x;
	mad.lo.s32 	%r1, %r2, %r3, %r4;
	setp.gt.s32 	%p1, %r1, 127;
	@%p1 bra 	$L__BB4_2;
	cvta.to.global.u64 	%rd5, %rd2;
	cvta.to.global.u64 	%rd6, %rd4;
	cvta.to.global.u64 	%rd7, %rd1;
	cvta.to.global.u64 	%rd8, %rd3;
	mul.wide.s32 	%rd9, %r1, 8;
	add.s64 	%rd10, %rd7, %rd9;
	ld.global.nc.f64 	%fd1, [%rd10];
	ld.global.nc.f64 	%fd2, [%rd8];
	fma.rn.f64 	%fd3, %fd1, %fd2, 0d0000000000000000;
	ld.global.nc.f64 	%fd4, [%rd10+1024];
	ld.global.nc.f64 	%fd5, [%rd8+8];
	fma.rn.f64 	%fd6, %fd4, %fd5, %fd3;
	ld.global.nc.f64 	%fd7, [%rd10+2048];
	ld.global.nc.f64 	%fd8, [%rd8+16];
	fma.rn.f64 	%fd9, %fd7, %fd8, %fd6;
	ld.global.nc.f64 	%fd10, [%rd10+3072];
	ld.global.nc.f64 	%fd11, [%rd8+24];
	fma.rn.f64 	%fd12, %fd10, %fd11, %fd9;
	ld.global.nc.f64 	%fd13, [%rd10+4096];
	ld.global.nc.f64 	%fd14, [%rd8+32];
	fma.rn.f64 	%fd15, %fd13, %fd14, %fd12;
	ld.global.nc.f64 	%fd16, [%rd10+5120];
	ld.global.nc.f64 	%fd17, [%rd8+40];
	fma.rn.f64 	%fd18, %fd16, %fd17, %fd15;
	ld.global.nc.f64 	%fd19, [%rd10+6144];
	ld.global.nc.f64 	%fd20, [%rd8+48];
	fma.rn.f64 	%fd21, %fd19, %fd20, %fd18;
	ld.global.nc.f64 	%fd22, [%rd10+7168];
	ld.global.nc.f64 	%fd23, [%rd8+56];
	fma.rn.f64 	%fd24, %fd22, %fd23, %fd21;
	ld.global.nc.f64 	%fd25, [%rd10+8192];
	ld.global.nc.f64 	%fd26, [%rd8+64];
	fma.rn.f64 	%fd27, %fd25, %fd26, %fd24;
	ld.global.nc.f64 	%fd28, [%rd10+9216];
	ld.global.nc.f64 	%fd29, [%rd8+72];
	fma.rn.f64 	%fd30, %fd28, %fd29, %fd27;
	add.s64 	%rd11, %rd5, %rd9;
	ld.global.nc.f64 	%fd31, [%rd11];
	setp.gt.f64 	%p2, %fd31, 0d0000000000000000;
	selp.f64 	%fd32, %fd30, 0d0000000000000000, %p2;
	add.s64 	%rd12, %rd6, %rd9;
	st.global.f64 	[%rd12], %fd32;
$L__BB4_2:
	ret;

}
	// .globl	_Z16kernel_update_W2PdPKdS1_
.visible .entry _Z16kernel_update_W2PdPKdS1_(
	.param .u64 .ptr .align 1 _Z16kernel_update_W2PdPKdS1__param_0,
	.param .u64 .ptr .align 1 _Z16kernel_update_W2PdPKdS1__param_1,
	.param .u64 .ptr .align 1 _Z16kernel_update_W2PdPKdS1__param_2
)
{
	.reg .pred 	%p<4>;
	.reg .b32 	%r<11>;
	.reg .b64 	%rd<13>;
	.reg .b64 	%fd<6>;

	ld.param.u64 	%rd1, [_Z16kernel_update_W2PdPKdS1__param_0];
	ld.param.u64 	%rd2, [_Z16kernel_update_W2PdPKdS1__param_1];
	ld.param.u64 	%rd3, [_Z16kernel_update_W2PdPKdS1__param_2];
	mov.u32 	%r3, %ctaid.x;
	mov.u32 	%r4, %ntid.x;
	mov.u32 	%r5, %tid.x;
	mad.lo.s32 	%r1, %r3, %r4, %r5;
	mov.u32 	%r6, %ctaid.y;
	mov.u32 	%r7, %ntid.y;
	mov.u32 	%r8, %tid.y;
	mad.lo.s32 	%r2, %r6, %r7, %r8;
	setp.gt.u32 	%p1, %r2, 9;
	setp.gt.s32 	%p2, %r1, 127;
	or.pred  	%p3, %p1, %p2;
	@%p3 bra 	$L__BB5_2;
	cvta.to.global.u64 	%rd4, %rd3;
	cvta.to.global.u64 	%rd5, %rd2;
	cvta.to.global.u64 	%rd6, %rd1;
	shl.b32 	%r9, %r2, 7;
	add.s32 	%r10, %r9, %r1;
	mul.wide.u32 	%rd7, %r2, 8;
	add.s64 	%rd8, %rd4, %rd7;
	ld.global.f64 	%fd1, [%rd8];
	mul.f64 	%fd2, %fd1, 0dBF847AE147AE147B;
	mul.wide.s32 	%rd9, %r1, 8;
	add.s64 	%rd10, %rd5, %rd9;
	ld.global.f64 	%fd3, [%rd10];
	mul.wide.s32 	%rd11, %r10, 8;
	add.s64 	%rd12, %rd6, %rd11;
	ld.global.f64 	%fd4, [%rd12];
	fma.rn.f64 	%fd5, %fd2, %fd3, %fd4;
	st.global.f64 	[%rd12], %fd5;
$L__BB5_2:
	ret;

}
	// .globl	_Z16kernel_update_W1PdPKdS1_
.visible .entry _Z16kernel_update_W1PdPKdS1_(
	.param .u64 .ptr .align 1 _Z16kernel_update_W1PdPKdS1__param_0,
	.param .u64 .ptr .align 1 _Z16kernel_update_W1PdPKdS1__param_1,
	.param .u64 .ptr .align 1 _Z16kernel_update_W1PdPKdS1__param_2
)
{
	.reg .pred 	%p<4>;
	.reg .b32 	%r<10>;
	.reg .b64 	%rd<13>;
	.reg .b64 	%fd<6>;

	ld.param.u64 	%rd1, [_Z16kernel_update_W1PdPKdS1__param_0];
	ld.param.u64 	%rd2, [_Z16kernel_update_W1PdPKdS1__param_1];
	ld.param.u64 	%rd3, [_Z16kernel_update_W1PdPKdS1__param_2];
	mov.u32 	%r3, %ctaid.x;
	mov.u32 	%r4, %ntid.x;
	mov.u32 	%r5, %tid.x;
	mad.lo.s32 	%r1, %r3, %r4, %r5;
	mov.u32 	%r6, %ctaid.y;
	mov.u32 	%r7, %ntid.y;
	mov.u32 	%r8, %tid.y;
	mad.lo.s32 	%r2, %r6, %r7, %r8;
	setp.gt.u32 	%p1, %r2, 127;
	setp.gt.s32 	%p2, %r1, 783;
	or.pred  	%p3, %p1, %p2;
	@%p3 bra 	$L__BB6_2;
	cvta.to.global.u64 	%rd4, %rd3;
	cvta.to.global.u64 	%rd5, %rd2;
	cvta.to.global.u64 	%rd6, %rd1;
	mad.lo.s32 	%r9, %r2, 784, %r1;
	mul.wide.u32 	%rd7, %r2, 8;
	add.s64 	%rd8, %rd4, %rd7;
	ld.global.f64 	%fd1, [%rd8];
	mul.f64 	%fd2, %fd1, 0dBF847AE147AE147B;
	mul.wide.s32 	%rd9, %r1, 8;
	add.s64 	%rd10, %rd5, %rd9;
	ld.global.f64 	%fd3, [%rd10];
	mul.wide.s32 	%rd11, %r9, 8;
	add.s64 	%rd12, %rd6, %rd11;
	ld.global.f64 	%fd4, [%rd12];
	fma.rn.f64 	%fd5, %fd2, %fd3, %fd4;
	st.global.f64 	[%rd12], %fd5;
$L__BB6_2:
	ret;

}
	// .globl	_Z16kernel_update_b2PdPKd
.visible .entry _Z16kernel_update_b2PdPKd(
	.param .u64 .ptr .align 1 _Z16kernel_update_b2PdPKd_param_0,
	.param .u64 .ptr .align 1 _Z16kernel_update_b2PdPKd_param_1
)
{
	.reg .pred 	%p<2>;
	.reg .b32 	%r<5>;
	.reg .b64 	%rd<8>;
	.reg .b64 	%fd<4>;

	ld.param.u64 	%rd1, [_Z16kernel_update_b2PdPKd_param_0];
	ld.param.u64 	%rd2, [_Z16kernel_update_b2PdPKd_param_1];
	mov.u32 	%r2, %ctaid.x;
	mov.u32 	%r3, %ntid.x;
	mov.u32 	%r4, %tid.x;
	mad.lo.s32 	%r1, %r2, %r3, %r4;
	setp.gt.s32 	%p1, %r1, 9;
	@%p1 bra 	$L__BB7_2;
	cvta.to.global.u64 	%rd3, %rd2;
	cvta.to.global.u64 	%rd4, %rd1;
	mul.wide.s32 	%rd5, %r1, 8;
	add.s64 	%rd6, %rd3, %rd5;
	ld.global.f64 	%fd1, [%rd6];
	add.s64 	%rd7, %rd4, %rd5;
	ld.global.f64 	%fd2, [%rd7];
	fma.rn.f64 	%fd3, %fd1, 0dBF847AE147AE147B, %fd2;
	st.global.f64 	[%rd7], %fd3;
$L__BB7_2:
	ret;

}
	// .globl	_Z16kernel_update_b1PdPKd
.visible .entry _Z16kernel_update_b1PdPKd(
	.param .u64 .ptr .align 1 _Z16kernel_update_b1PdPKd_param_0,
	.param .u64 .ptr .align 1 _Z16kernel_update_b1PdPKd_param_1
)
{
	.reg .pred 	%p<2>;
	.reg .b32 	%r<5>;
	.reg .b64 	%rd<8>;
	.reg .b64 	%fd<4>;

	ld.param.u64 	%rd1, [_Z16kernel_update_b1PdPKd_param_0];
	ld.param.u64 	%rd2, [_Z16kernel_update_b1PdPKd_param_1];
	mov.u32 	%r2, %ctaid.x;
	mov.u32 	%r3, %ntid.x;
	mov.u32 	%r4, %tid.x;
	mad.lo.s32 	%r1, %r2, %r3, %r4;
	setp.gt.s32 	%p1, %r1, 127;
	@%p1 bra 	$L__BB8_2;
	cvta.to.global.u64 	%rd3, %rd2;
	cvta.to.global.u64 	%rd4, %rd1;
	mul.wide.s32 	%rd5, %r1, 8;
	add.s64 	%rd6, %rd3, %rd5;
	ld.global.f64 	%fd1, [%rd6];
	add.s64 	%rd7, %rd4, %rd5;
	ld.global.f64 	%fd2, [%rd7];
	fma.rn.f64 	%fd3, %fd1, 0dBF847AE147AE147B, %fd2;
	st.global.f64 	[%rd7], %fd3;
$L__BB8_2:
	ret;

}


// ===== COMPILED SASS (sm_100) =====

	.target	sm_100

	.elftype	@"ET_EXEC"


//--------------------- .note.nv.tkinfo           --------------------------
	.section	.note.nv.tkinfo,"",@"SHT_NOTE"
	.sectionflags	@"SHF_NOTE_NV_TKINFO"
	.tkinfo
        /*0018*/ 	.word	0x00000002
        /*0030*/ 	.string	""
        /*0030*/ 	.string	"ptxas"
        /*0030*/ 	.string	"Cuda compilation tools, release 13.0, V13.0.88"
        /*0030*/ 	.string	"Build cuda_13.0.r13.0/compiler.36424714_0"
        /*0030*/ 	.string	"-arch sm_100 -m 64 "



//--------------------- .note.nv.cuinfo           --------------------------
	.section	.note.nv.cuinfo,"",@"SHT_NOTE"
	.sectionflags	@"SHF_NOTE_NV_CUINFO"
        /*0018*/ 	.short	0x0002
        /*001a*/ 	.short	0x0064
        /*001c*/ 	.short	0x0082
	.zero		2


//--------------------- .nv.info                  --------------------------
	.section	.nv.info,"",@"SHT_CUDA_INFO"
	.align	4


	//----- nvinfo : EIATTR_REGCOUNT
	.align		4
        /*0000*/ 	.byte	0x04, 0x2f
        /*0002*/ 	.short	(.L_1 - .L_0)
	.align		4
.L_0:
        /*0004*/ 	.word	index@(_Z21kernel_forward_hiddenPKdS0_S0_Pd)
        /*0008*/ 	.word	0x00000020


	//----- nvinfo : EIATTR_FRAME_SIZE
	.align		4
.L_1:
        /*000c*/ 	.byte	0x04, 0x11
        /*000e*/ 	.short	(.L_3 - .L_2)
	.align		4
.L_2:
        /*0010*/ 	.word	index@(_Z21kernel_forward_hiddenPKdS0_S0_Pd)
        /*0014*/ 	.word	0x00000000


	//----- nvinfo : EIATTR_REGCOUNT
	.align		4
.L_3:
        /*0018*/ 	.byte	0x04, 0x2f
        /*001a*/ 	.short	(.L_5 - .L_4)
	.align		4
.L_4:
        /*001c*/ 	.word	index@(_Z21kernel_forward_outputPKdS0_S0_Pd)
        /*0020*/ 	.word	0x00000020


	//----- nvinfo : EIATTR_FRAME_SIZE
	.align		4
.L_5:
        /*0024*/ 	.byte	0x04, 0x11
        /*0026*/ 	.short	(.L_7 - .L_6)
	.align		4
.L_6:
        /*0028*/ 	.word	index@(_Z21kernel_forward_outputPKdS0_S0_Pd)
        /*002c*/ 	.word	0x00000000


	//----- nvinfo : EIATTR_REGCOUNT
	.align		4
.L_7:
        /*0030*/ 	.byte	0x04, 0x2f
        /*0032*/ 	.short	(.L_9 - .L_8)
	.align		4
.L_8:
        /*0034*/ 	.word	index@(_Z13softmaxkernelPdi)
        /*0038*/ 	.word	0x0000001e


	//----- nvinfo : EIATTR_FRAME_SIZE
	.align		4
.L_9:
        /*003c*/ 	.byte	0x04, 0x11
        /*003e*/ 	.short	(.L_11 - .L_10)
	.align		4
.L_10:
        /*0040*/ 	.word	index@($__internal_0_$__cuda_sm20_div_rn_f64_full)
        /*0044*/ 	.word	0x00000000


	//----- nvinfo : EIATTR_FRAME_SIZE
	.align		4
.L_11:
        /*0048*/ 	.byte	0x04, 0x11
        /*004a*/ 	.short	(.L_13 - .L_12)
	.align		4
.L_12:
        /*004c*/ 	.word	index@(_Z13softmaxkernelPdi)
        /*0050*/ 	.word	0x00000000


	//----- nvinfo : EIATTR_REGCOUNT
	.align		4
.L_13:
        /*0054*/ 	.byte	0x04, 0x2f
        /*0056*/ 	.short	(.L_15 - .L_14)
	.align		4
.L_14:
        /*0058*/ 	.word	index@(_Z26kernel_compute_output_gradPKdS0_Pd)
        /*005c*/ 	.word	0x0000000e


	//----- nvinfo : EIATTR_FRAME_SIZE
	.align		4
.L_15:
        /*0060*/ 	.byte	0x04, 0x11
        /*0062*/ 	.short	(.L_17 - .L_16)
	.align		4
.L_16:
        /*0064*/ 	.word	index@(_Z26kernel_compute_output_gradPKdS0_Pd)
        /*0068*/ 	.word	0x00000000


	//----- nvinfo : EIATTR_REGCOUNT
	.align		4
.L_17:
        /*006c*/ 	.byte	0x04, 0x2f
        /*006e*/ 	.short	(.L_19 - .L_18)
	.align		4
.L_18:
        /*0070*/ 	.word	index@(_Z26kernel_compute_hidden_gradPKdS0_S0_Pd)
        /*0074*/ 	.word	0x00000020


	//----- nvinfo : EIATTR_FRAME_SIZE
	.align		4
.L_19:
        /*0078*/ 	.byte	0x04, 0x11
        /*007a*/ 	.short	(.L_21 - .L_20)
	.align		4
.L_20:
        /*007c*/ 	.word	index@(_Z26kernel_compute_hidden_gradPKdS0_S0_Pd)
        /*0080*/ 	.word	0x00000000


	//----- nvinfo : EIATTR_REGCOUNT
	.align		4
.L_21:
        /*0084*/ 	.byte	0x04, 0x2f
        /*0086*/ 	.short	(.L_23 - .L_22)
	.align		4
.L_22:
        /*0088*/ 	.word	index@(_Z16kernel_update_W2PdPKdS1_)
        /*008c*/ 	.word	0x0000000e


	//----- nvinfo : EIATTR_FRAME_SIZE
	.align		4
.L_23:
        /*0090*/ 	.byte	0x04, 0x11
        /*0092*/ 	.short	(.L_25 - .L_24)
	.align		4
.L_24:
        /*0094*/ 	.word	index@(_Z16kernel_update_W2PdPKdS1_)
        /*0098*/ 	.word	0x00000000


	//----- nvinfo : EIATTR_REGCOUNT
	.align		4
.L_25:
        /*009c*/ 	.byte	0x04, 0x2f
        /*009e*/ 	.short	(.L_27 - .L_26)
	.align		4
.L_26:
        /*00a0*/ 	.word	index@(_Z16kernel_update_W1PdPKdS1_)
        /*00a4*/ 	.word	0x0000000e


	//----- nvinfo : EIATTR_FRAME_SIZE
	.align		4
.L_27:
        /*00a8*/ 	.byte	0x04, 0x11
        /*00aa*/ 	.short	(.L_29 - .L_28)
	.align		4
.L_28:
        /*00ac*/ 	.word	index@(_Z16kernel_update_W1PdPKdS1_)
        /*00b0*/ 	.word	0x00000000


	//----- nvinfo : EIATTR_REGCOUNT
	.align		4
.L_29:
        /*00b4*/ 	.byte	0x04, 0x2f
        /*00b6*/ 	.short	(.L_31 - .L_30)
	.align		4
.L_30:
        /*00b8*/ 	.word	index@(_Z16kernel_update_b2PdPKd)
        /*00bc*/ 	.word	0x0000000a


	//----- nvinfo : EIATTR_FRAME_SIZE
	.align		4
.L_31:
        /*00c0*/ 	.byte	0x04, 0x11
        /*00c2*/ 	.short	(.L_33 - .L_32)
	.align		4
.L_32:
        /*00c4*/ 	.word	index@(_Z16kernel_update_b2PdPKd)
        /*00c8*/ 	.word	0x00000000


	//----- nvinfo : EIATTR_REGCOUNT
	.align		4
.L_33:
        /*00cc*/ 	.byte	0x04, 0x2f
        /*00ce*/ 	.short	(.L_35 - .L_34)
	.align		4
.L_34:
        /*00d0*/ 	.word	index@(_Z16kernel_update_b1PdPKd)
        /*00d4*/ 	.word	0x0000000a


	//----- nvinfo : EIATTR_FRAME_SIZE
	.align		4
.L_35:
        /*00d8*/ 	.byte	0x04, 0x11
        /*00da*/ 	.short	(.L_37 - .L_36)
	.align		4
.L_36:
        /*00dc*/ 	.word	index@(_Z16kernel_update_b1PdPKd)
        /*00e0*/ 	.word	0x00000000


	//----- nvinfo : EIATTR_MIN_STACK_SIZE
	.align		4
.L_37:
        /*00e4*/ 	.byte	0x04, 0x12
        /*00e6*/ 	.short	(.L_39 - .L_38)
	.align		4
.L_38:
        /*00e8*/ 	.word	index@(_Z16kernel_update_b1PdPKd)
        /*00ec*/ 	.word	0x00000000


	//----- nvinfo : EIATTR_MIN_STACK_SIZE
	.align		4
.L_39:
        /*00f0*/ 	.byte	0x04, 0x12
        /*00f2*/ 	.short	(.L_41 - .L_40)
	.align		4
.L_40:
        /*00f4*/ 	.word	index@(_Z16kernel_update_b2PdPKd)
        /*00f8*/ 	.word	0x00000000


	//----- nvinfo : EIATTR_MIN_STACK_SIZE
	.align		4
.L_41:
        /*00fc*/ 	.byte	0x04, 0x12
        /*00fe*/ 	.short	(.L_43 - .L_42)
	.align		4
.L_42:
        /*0100*/ 	.word	index@(_Z16kernel_update_W1PdPKdS1_)
        /*0104*/ 	.word	0x00000000


	//----- nvinfo : EIATTR_MIN_STACK_SIZE
	.align		4
.L_43:
        /*0108*/ 	.byte	0x04, 0x12
        /*010a*/ 	.short	(.L_45 - .L_44)
	.align		4
.L_44:
        /*010c*/ 	.word	index@(_Z16kernel_update_W2PdPKdS1_)
        /*0110*/ 	.word	0x00000000


	//----- nvinfo : EIATTR_MIN_STACK_SIZE
	.align		4
.L_45:
        /*0114*/ 	.byte	0x04, 0x12
        /*0116*/ 	.short	(.L_47 - .L_46)
	.align		4
.L_46:
        /*0118*/ 	.word	index@(_Z26kernel_compute_hidden_gradPKdS0_S0_Pd)
        /*011c*/ 	.word	0x00000000


	//----- nvinfo : EIATTR_MIN_STACK_SIZE
	.align		4
.L_47:
        /*0120*/ 	.byte	0x04, 0x12
        /*0122*/ 	.short	(.L_49 - .L_48)
	.align		4
.L_48:
        /*0124*/ 	.word	index@(_Z26kernel_compute_output_gradPKdS0_Pd)
        /*0128*/ 	.word	0x00000000


	//----- nvinfo : EIATTR_MIN_STACK_SIZE
	.align		4
.L_49:
        /*012c*/ 	.byte	0x04, 0x12
        /*012e*/ 	.short	(.L_51 - .L_50)
	.align		4
.L_50:
        /*0130*/ 	.word	index@(_Z13softmaxkernelPdi)
        /*0134*/ 	.word	0x00000000


	//----- nvinfo : EIATTR_MIN_STACK_SIZE
	.align		4
.L_51:
        /*0138*/ 	.byte	0x04, 0x12
        /*013a*/ 	.short	(.L_53 - .L_52)
	.align		4
.L_52:
        /*013c*/ 	.word	index@(_Z21kernel_forward_outputPKdS0_S0_Pd)
        /*0140*/ 	.word	0x00000000


	//----- nvinfo : EIATTR_MIN_STACK_SIZE
	.align		4
.L_53:
        /*0144*/ 	.byte	0x04, 0x12
        /*0146*/ 	.short	(.L_55 - .L_54)
	.align		4
.L_54:
        /*0148*/ 	.word	index@(_Z21kernel_forward_hiddenPKdS0_S0_Pd)
        /*014c*/ 	.word	0x00000000
.L_55:


//--------------------- .nv.compat                --------------------------
	.section	.nv.compat,"",@"SHT_CUDA_COMPAT_INFO"
	.align	4
        /*0000*/ 	.byte	0x02, 0x09, 0x00, 0x00, 0x02, 0x02, 0x01, 0x00, 0x02, 0x05, 0x05, 0x00, 0x03, 0x07, 0x01, 0x01
        /*0010*/ 	.byte	0x02, 0x03, 0x00, 0x00, 0x02, 0x06, 0x01, 0x00, 0x04, 0x0b, 0x08, 0x00, 0x01, 0x00, 0x00, 0x00
        /*0020*/ 	.byte	0x00, 0x00, 0x00, 0x00


//--------------------- .nv.info._Z16kernel_update_b1PdPKd --------------------------
	.section	.nv.info._Z16kernel_update_b1PdPKd,"",@"SHT_CUDA_INFO"
	.sectionflags	@""
	.align	4


	//----- nvinfo : EIATTR_CUDA_API_VERSION
	.align		4
        /*0000*/ 	.byte	0x04, 0x37
        /*0002*/ 	.short	(.L_57 - .L_56)
.L_56:
        /*0004*/ 	.word	0x00000082


	//----- nvinfo : EIATTR_KPARAM_INFO
	.align		4
.L_57:
        /*0008*/ 	.byte	0x04, 0x17
        /*000a*/ 	.short	(.L_59 - .L_58)
.L_58:
        /*000c*/ 	.word	0x00000000
        /*0010*/ 	.short	0x0001
        /*0012*/ 	.short	0x0008
        /*0014*/ 	.byte	0x00, 0xf5, 0x21, 0x00


	//----- nvinfo : EIATTR_KPARAM_INFO
	.align		4
.L_59:
        /*0018*/ 	.byte	0x04, 0x17
        /*001a*/ 	.short	(.L_61 - .L_60)
.L_60:
        /*001c*/ 	.word	0x00000000
        /*0020*/ 	.short	0x0000
        /*0022*/ 	.short	0x0000
        /*0024*/ 	.byte	0x00, 0xf5, 0x21, 0x00


	//----- nvinfo : EIATTR_SPARSE_MMA_MASK
	.align		4
.L_61:
        /*0028*/ 	.byte	0x03, 0x50
        /*002a*/ 	.short	0x0000


	//----- nvinfo : EIATTR_MAXREG_COUNT
	.align		4
        /*002c*/ 	.byte	0x03, 0x1b
        /*002e*/ 	.short	0x00ff


	//----- nvinfo : EIATTR_MERCURY_ISA_VERSION
	.align		4
        /*0030*/ 	.byte	0x03, 0x5f
        /*0032*/ 	.short	0x0101


	//----- nvinfo : EIATTR_VRC_CTA_INIT_COUNT
	.align		4
        /*0034*/ 	.byte	0x02, 0x4a
	.zero		1
	.zero		1


	//----- nvinfo : EIATTR_EXIT_INSTR_OFFSETS
	.align		4
        /*0038*/ 	.byte	0x04, 0x1c
        /*003a*/ 	.short	(.L_63 - .L_62)


	//   ....[0]....
.L_62:
        /*003c*/ 	.word	0x00000060


	//   ....[1]....
        /*0040*/ 	.word	0x00000120


	//----- nvinfo : EIATTR_CBANK_PARAM_SIZE
	.align		4
.L_63:
        /*0044*/ 	.byte	0x03, 0x19
        /*0046*/ 	.short	0x0010


	//----- nvinfo : EIATTR_PARAM_CBANK
	.align		4
        /*0048*/ 	.byte	0x04, 0x0a
        /*004a*/ 	.short	(.L_65 - .L_64)
	.align		4
.L_64:
        /*004c*/ 	.word	index@(.nv.constant0._Z16kernel_update_b1PdPKd)
        /*0050*/ 	.short	0x0380
        /*0052*/ 	.short	0x0010


	//----- nvinfo : EIATTR_SW_WAR
	.align		4
.L_65:
        /*0054*/ 	.byte	0x04, 0x36
        /*0056*/ 	.short	(.L_67 - .L_66)
.L_66:
        /*0058*/ 	.word	0x00000008
.L_67:


//--------------------- .nv.info._Z16kernel_update_b2PdPKd --------------------------
	.section	.nv.info._Z16kernel_update_b2PdPKd,"",@"SHT_CUDA_INFO"
	.sectionflags	@""
	.align	4


	//----- nvinfo : EIATTR_CUDA_API_VERSION
	.align		4
        /*0000*/ 	.byte	0x04, 0x37
        /*0002*/ 	.short	(.L_69 - .L_68)
.L_68:
        /*0004*/ 	.word	0x00000082


	//----- nvinfo : EIATTR_KPARAM_INFO
	.align		4
.L_69:
        /*0008*/ 	.byte	0x04, 0x17
        /*000a*/ 	.short	(.L_71 - .L_70)
.L_70:
        /*000c*/ 	.word	0x00000000
        /*0010*/ 	.short	0x0001
        /*0012*/ 	.short	0x0008
        /*0014*/ 	.byte	0x00, 0xf5, 0x21, 0x00


	//----- nvinfo : EIATTR_KPARAM_INFO
	.align		4
.L_71:
        /*0018*/ 	.byte	0x04, 0x17
        /*001a*/ 	.short	(.L_73 - .L_72)
.L_72:
        /*001c*/ 	.word	0x00000000
        /*0020*/ 	.short	0x0000
        /*0022*/ 	.short	0x0000
        /*0024*/ 	.byte	0x00, 0xf5, 0x21, 0x00


	//----- nvinfo : EIATTR_SPARSE_MMA_MASK
	.align		4
.L_73:
        /*0028*/ 	.byte	0x03, 0x50
        /*002a*/ 	.short	0x0000


	//----- nvinfo : EIATTR_MAXREG_COUNT
	.align		4
        /*002c*/ 	.byte	0x03, 0x1b
        /*002e*/ 	.short	0x00ff


	//----- nvinfo : EIATTR_MERCURY_ISA_VERSION
	.align		4
        /*0030*/ 	.byte	0x03, 0x5f
        /*0032*/ 	.short	0x0101


	//----- nvinfo : EIATTR_VRC_CTA_INIT_COUNT
	.align		4
        /*0034*/ 	.byte	0x02, 0x4a
	.zero		1
	.zero		1


	//----- nvinfo : EIATTR_EXIT_INSTR_OFFSETS
	.align		4
        /*0038*/ 	.byte	0x04, 0x1c
        /*003a*/ 	.short	(.L_75 - .L_74)


	//   ....[0]....
.L_74:
        /*003c*/ 	.word	0x00000060


	//   ....[1]....
        /*0040*/ 	.word	0x00000120


	//----- nvinfo : EIATTR_CBANK_PARAM_SIZE
	.align		4
.L_75:
        /*0044*/ 	.byte	0x03, 0x19
        /*0046*/ 	.short	0x0010


	//----- nvinfo : EIATTR_PARAM_CBANK
	.align		4
        /*0048*/ 	.byte	0x04, 0x0a
        /*004a*/ 	.short	(.L_77 - .L_76)
	.align		4
.L_76:
        /*004c*/ 	.word	index@(.nv.constant0._Z16kernel_update_b2PdPKd)
        /*0050*/ 	.short	0x0380
        /*0052*/ 	.short	0x0010


	//----- nvinfo : EIATTR_SW_WAR
	.align		4
.L_77:
        /*0054*/ 	.byte	0x04, 0x36
        /*0056*/ 	.short	(.L_79 - .L_78)
.L_78:
        /*0058*/ 	.word	0x00000008
.L_79:


//--------------------- .nv.info._Z16kernel_update_W1PdPKdS1_ --------------------------
	.section	.nv.info._Z16kernel_update_W1PdPKdS1_,"",@"SHT_CUDA_INFO"
	.sectionflags	@""
	.align	4


	//----- nvinfo : EIATTR_CUDA_API_VERSION
	.align		4
        /*0000*/ 	.byte	0x04, 0x37
        /*0002*/ 	.short	(.L_81 - .L_80)
.L_80:
        /*0004*/ 	.word	0x00000082


	//----- nvinfo : EIATTR_KPARAM_INFO
	.align		4
.L_81:
        /*0008*/ 	.byte	0x04, 0x17
        /*000a*/ 	.short	(.L_83 - .L_82)
.L_82:
        /*000c*/ 	.word	0x00000000
        /*0010*/ 	.short	0x0002
        /*0012*/ 	.short	0x0010
        /*0014*/ 	.byte	0x00, 0xf5, 0x21, 0x00


	//----- nvinfo : EIATTR_KPARAM_INFO
	.align		4
.L_83:
        /*0018*/ 	.byte	0x04, 0x17
        /*001a*/ 	.short	(.L_85 - .L_84)
.L_84:
        /*001c*/ 	.word	0x00000000
        /*0020*/ 	.short	0x0001
        /*0022*/ 	.short	0x0008
        /*0024*/ 	.byte	0x00, 0xf5, 0x21, 0x00


	//----- nvinfo : EIATTR_KPARAM_INFO
	.align		4
.L_85:
        /*0028*/ 	.byte	0x04, 0x17
        /*002a*/ 	.short	(.L_87 - .L_86)
.L_86:
        /*002c*/ 	.word	0x00000000
        /*0030*/ 	.short	0x0000
        /*0032*/ 	.short	0x0000
        /*0034*/ 	.byte	0x00, 0xf5, 0x21, 0x00


	//----- nvinfo : EIATTR_SPARSE_MMA_MASK
	.align		4
.L_87:
        /*0038*/ 	.byte	0x03, 0x50
        /*003a*/ 	.short	0x0000


	//----- nvinfo : EIATTR_MAXREG_COUNT
	.align		4
        /*003c*/ 	.byte	0x03, 0x1b
        /*003e*/ 	.short	0x00ff


	//----- nvinfo : EIATTR_MERCURY_ISA_VERSION
	.align		4
        /*0040*/ 	.byte	0x03, 0x5f
        /*0042*/ 	.short	0x0101


	//----- nvinfo : EIATTR_VRC_CTA_INIT_COUNT
	.align		4
        /*0044*/ 	.byte	0x02, 0x4a
	.zero		1
	.zero		1


	//----- nvinfo : EIATTR_EXIT_INSTR_OFFSETS
	.align		4
        /*0048*/ 	.byte	0x04, 0x1c
        /*004a*/ 	.short	(.L_89 - .L_88)


	//   ....[0]....
.L_88:
        /*004c*/ 	.word	0x000000b0


	//   ....[1]....
        /*0050*/ 	.word	0x000001c0


	//----- nvinfo : EIATTR_CBANK_PARAM_SIZE
	.align		4
.L_89:
        /*0054*/ 	.byte	0x03, 0x19
        /*0056*/ 	.short	0x0018


	//----- nvinfo : EIATTR_PARAM_CBANK
	.align		4
        /*0058*/ 	.byte	0x04, 0x0a
        /*005a*/ 	.short	(.L_91 - .L_90)
	.align		4
.L_90:
        /*005c*/ 	.word	index@(.nv.constant0._Z16kernel_update_W1PdPKdS1_)
        /*0060*/ 	.short	0x0380
        /*0062*/ 	.short	0x0018


	//----- nvinfo : EIATTR_SW_WAR
	.align		4
.L_91:
        /*0064*/ 	.byte	0x04, 0x36
        /*0066*/ 	.short	(.L_93 - .L_92)
.L_92:
        /*0068*/ 	.word	0x00000008
.L_93:


//--------------------- .nv.info._Z16kernel_update_W2PdPKdS1_ --------------------------
	.section	.nv.info._Z16kernel_update_W2PdPKdS1_,"",@"SHT_CUDA_INFO"
	.sectionflags	@""
	.align	4


	//----- nvinfo : EIATTR_CUDA_API_VERSION
	.align		4
        /*0000*/ 	.byte	0x04, 0x37
        /*0002*/ 	.short	(.L_95 - .L_94)
.L_94:
        /*0004*/ 	.word	0x00000082


	//----- nvinfo : EIATTR_KPARAM_INFO
	.align		4
.L_95:
        /*0008*/ 	.byte	0x04, 0x17
        /*000a*/ 	.short	(.L_97 - .L_96)
.L_96:
        /*000c*/ 	.word	0x00000000
        /*0010*/ 	.short	0x0002
        /*0012*/ 	.short	0x0010
        /*0014*/ 	.byte	0x00, 0xf5, 0x21, 0x00


	//----- nvinfo : EIATTR_KPARAM_INFO
	.align		4
.L_97:
        /*0018*/ 	.byte	0x04, 0x17
        /*001a*/ 	.short	(.L_99 - .L_98)
.L_98:
        /*001c*/ 	.word	0x00000000
        /*0020*/ 	.short	0x0001
        /*0022*/ 	.short	0x0008
        /*0024*/ 	.byte	0x00, 0xf5, 0x21, 0x00


	//----- nvinfo : EIATTR_KPARAM_INFO
	.align		4
.L_99:
        /*0028*/ 	.byte	0x04, 0x17
        /*002a*/ 	.short	(.L_101 - .L_100)
.L_100:
        /*002c*/ 	.word	0x00000000
        /*0030*/ 	.short	0x0000
        /*0032*/ 	.short	0x0000
        /*0034*/ 	.byte	0x00, 0xf5, 0x21, 0x00


	//----- nvinfo : EIATTR_SPARSE_MMA_MASK
	.align		4
.L_101:
        /*0038*/ 	.byte	0x03, 0x50
        /*003a*/ 	.short	0x0000


	//----- nvinfo : EIATTR_MAXREG_COUNT
	.align		4
        /*003c*/ 	.byte	0x03, 0x1b
        /*003e*/ 	.short	0x00ff


	//----- nvinfo : EIATTR_MERCURY_ISA_VERSION
	.align		4
        /*0040*/ 	.byte	0x03, 0x5f
        /*0042*/ 	.short	0x0101


	//----- nvinfo : EIATTR_VRC_CTA_INIT_COUNT
	.align		4
        /*0044*/ 	.byte	0x02, 0x4a
	.zero		1
	.zero		1


	//----- nvinfo : EIATTR_EXIT_INSTR_OFFSETS
	.align		4
        /*0048*/ 	.byte	0x04, 0x1c
        /*004a*/ 	.short	(.L_103 - .L_102)


	//   ....[0]....
.L_102:
        /*004c*/ 	.word	0x000000b0


	//   ....[1]....
        /*0050*/ 	.word	0x000001c0


	//----- nvinfo : EIATTR_CBANK_PARAM_SIZE
	.align		4
.L_103:
        /*0054*/ 	.byte	0x03, 0x19
        /*0056*/ 	.short	0x0018


	//----- nvinfo : EIATTR_PARAM_CBANK
	.align		4
        /*0058*/ 	.byte	0x04, 0x0a
        /*005a*/ 	.short	(.L_105 - .L_104)
	.align		4
.L_104:
        /*005c*/ 	.word	index@(.nv.constant0._Z16kernel_update_W2PdPKdS1_)
        /*0060*/ 	.short	0x0380
        /*0062*/ 	.short	0x0018


	//----- nvinfo : EIATTR_SW_WAR
	.align		4
.L_105:
        /*0064*/ 	.byte	0x04, 0x36
        /*0066*/ 	.short	(.L_107 - .L_106)
.L_106:
        /*0068*/ 	.word	0x00000008
.L_107:


//--------------------- .nv.info._Z26kernel_compute_hidden_gradPKdS0_S0_Pd --------------------------
	.section	.nv.info._Z26kernel_compute_hidden_gradPKdS0_S0_Pd,"",@"SHT_CUDA_INFO"
	.sectionflags	@""
	.align	4


	//----- nvinfo : EIATTR_CUDA_API_VERSION
	.align		4
        /*0000*/ 	.byte	0x04, 0x37
        /*0002*/ 	.short	(.L_109 - .L_108)
.L_108:
        /*0004*/ 	.word	0x00000082


	//----- nvinfo : EIATTR_KPARAM_INFO
	.align		4
.L_109:
        /*0008*/ 	.byte	0x04, 0x17
        /*000a*/ 	.short	(.L_111 - .L_110)
.L_110:
        /*000c*/ 	.word	0x00000000
        /*0010*/ 	.short	0x0003
        /*0012*/ 	.short	0x0018
        /*0014*/ 	.byte	0x00, 0xf5, 0x21, 0x00


	//----- nvinfo : EIATTR_KPARAM_INFO
	.align		4
.L_111:
        /*0018*/ 	.byte	0x04, 0x17
        /*001a*/ 	.short	(.L_113 - .L_112)
.L_112:
        /*001c*/ 	.word	0x00000000
        /*0020*/ 	.short	0x0002
        /*0022*/ 	.short	0x0010
        /*0024*/ 	.byte	0x00, 0xf5, 0x21, 0x00


	//----- nvinfo : EIATTR_KPARAM_INFO
	.align		4
.L_113:
        /*0028*/ 	.byte	0x04, 0x17
        /*002a*/ 	.short	(.L_115 - .L_114)
.L_114:
        /*002c*/ 	.word	0x00000000
        /*0030*/ 	.short	0x0001
        /*0032*/ 	.short	0x0008
        /*0034*/ 	.byte	0x00, 0xf5, 0x21, 0x00


	//----- nvinfo : EIATTR_KPARAM_INFO
	.align		4
.L_115:
        /*0038*/ 	.byte	0x04, 0x17
        /*003a*/ 	.short	(.L_117 - .L_116)
.L_116:
        /*003c*/ 	.word	0x00000000
        /*0040*/ 	.short	0x0000
        /*0042*/ 	.short	0x0000
        /*0044*/ 	.byte	0x00, 0xf5, 0x21, 0x00


	//----- nvinfo : EIATTR_SPARSE_MMA_MASK
	.align		4
.L_117:
        /*0048*/ 	.byte	0x03, 0x50
        /*004a*/ 	.short	0x0000


	//----- nvinfo : EIATTR_MAXREG_COUNT
	.align		4
        /*004c*/ 	.byte	0x03, 0x1b
        /*004e*/ 	.short	0x00ff


	//----- nvinfo : EIATTR_MERCURY_ISA_VERSION
	.align		4
        /*0050*/ 	.byte	0x03, 0x5f
        /*0052*/ 	.short	0x0101


	//----- nvinfo : EIATTR_VRC_CTA_INIT_COUNT
	.align		4
        /*0054*/ 	.byte	0x02, 0x4a
	.zero		1
	.zero		1


	//----- nvinfo : EIATTR_EXIT_INSTR_OFFSETS
	.align		4
        /*0058*/ 	.byte	0x04, 0x1c
        /*005a*/ 	.short	(.L_119 - .L_118)


	//   ....[0]....
.L_118:
        /*005c*/ 	.word	0x00000060


	//   ....[1]....
        /*0060*/ 	.word	0x00000320


	//----- nvinfo : EIATTR_CBANK_PARAM_SIZE
	.align		4
.L_119:
        /*0064*/ 	.byte	0x03, 0x19
        /*0066*/ 	.short	0x0020


	//----- nvinfo : EIATTR_PARAM_CBANK
	.align		4
        /*0068*/ 	.byte	0x04, 0x0a
        /*006a*/ 	.short	(.L_121 - .L_120)
	.align		4
.L_120:
        /*006c*/ 	.word	index@(.nv.constant0._Z26kernel_compute_hidden_gradPKdS0_S0_Pd)
        /*0070*/ 	.short	0x0380
        /*0072*/ 	.short	0x0020


	//----- nvinfo : EIATTR_SW_WAR
	.align		4
.L_121:
        /*0074*/ 	.byte	0x04, 0x36
        /*0076*/ 	.short	(.L_123 - .L_122)
.L_122:
        /*0078*/ 	.word	0x00000008
.L_123:


//--------------------- .nv.info._Z26kernel_compute_output_gradPKdS0_Pd --------------------------
	.section	.nv.info._Z26kernel_compute_output_gradPKdS0_Pd,"",@"SHT_CUDA_INFO"
	.sectionflags	@""
	.align	4


	//----- nvinfo : EIATTR_CUDA_API_VERSION
	.align		4
        /*0000*/ 	.byte	0x04, 0x37
        /*0002*/ 	.short	(.L_125 - .L_124)
.L_124:
        /*0004*/ 	.word	0x00000082


	//----- nvinfo : EIATTR_KPARAM_INFO
	.align		4
.L_125:
        /*0008*/ 	.byte	0x04, 0x17
        /*000a*/ 	.short	(.L_127 - .L_126)
.L_126:
        /*000c*/ 	.word	0x00000000
        /*0010*/ 	.short	0x0002
        /*0012*/ 	.short	0x0010
        /*0014*/ 	.byte	0x00, 0xf5, 0x21, 0x00


	//----- nvinfo : EIATTR_KPARAM_INFO
	.align		4
.L_127:
        /*0018*/ 	.byte	0x04, 0x17
        /*001a*/ 	.short	(.L_129 - .L_128)
.L_128:
        /*001c*/ 	.word	0x00000000
        /*0020*/ 	.short	0x0001
        /*0022*/ 	.short	0x0008
        /*0024*/ 	.byte	0x00, 0xf5, 0x21, 0x00


	//----- nvinfo : EIATTR_KPARAM_INFO
	.align		4
.L_129:
        /*0028*/ 	.byte	0x04, 0x17
        /*002a*/ 	.short	(.L_131 - .L_130)
.L_130:
        /*002c*/ 	.word	0x00000000
        /*0030*/ 	.short	0x0000
        /*0032*/ 	.short	0x0000
        /*0034*/ 	.byte	0x00, 0xf5, 0x21, 0x00


	//----- nvinfo : EIATTR_SPARSE_MMA_MASK
	.align		4
.L_131:
        /*0038*/ 	.byte	0x03, 0x50
        /*003a*/ 	.short	0x0000


	//----- nvinfo : EIATTR_MAXREG_COUNT
	.align		4
        /*003c*/ 	.byte	0x03, 0x1b
        /*003e*/ 	.short	0x00ff


	//----- nvinfo : EIATTR_MERCURY_ISA_VERSION
	.align		4
        /*0040*/ 	.byte	0x03, 0x5f
        /*0042*/ 	.short	0x0101


	//----- nvinfo : EIATTR_VRC_CTA_INIT_COUNT
	.align		4
        /*0044*/ 	.byte	0x02, 0x4a
	.zero		1
	.zero		1


	//----- nvinfo : EIATTR_EXIT_INSTR_OFFSETS
	.align		4
        /*0048*/ 	.byte	0x04, 0x1c
        /*004a*/ 	.short	(.L_133 - .L_132)


	//   ....[0]....
.L_132:
        /*004c*/ 	.word	0x00000060


	//   ....[1]....
        /*0050*/ 	.word	0x00000120


	//----- nvinfo : EIATTR_CBANK_PARAM_SIZE
	.align		4
.L_133:
        /*0054*/ 	.byte	0x03, 0x19
        /*0056*/ 	.short	0x0018


	//----- nvinfo : EIATTR_PARAM_CBANK
	.align		4
        /*0058*/ 	.byte	0x04, 0x0a
        /*005a*/ 	.short	(.L_135 - .L_134)
	.align		4
.L_134:
        /*005c*/ 	.word	index@(.nv.constant0._Z26kernel_compute_output_gradPKdS0_Pd)
        /*0060*/ 	.short	0x0380
        /*0062*/ 	.short	0x0018


	//----- nvinfo : EIATTR_SW_WAR
	.align		4
.L_135:
        /*0064*/ 	.byte	0x04, 0x36
        /*0066*/ 	.short	(.L_137 - .L_136)
.L_136:
        /*0068*/ 	.word	0x00000008
.L_137:


//--------------------- .nv.info._Z13softmaxkernelPdi --------------------------
	.section	.nv.info._Z13softmaxkernelPdi,"",@"SHT_CUDA_INFO"
	.sectionflags	@""
	.align	4


	//----- nvinfo : EIATTR_CUDA_API_VERSION
	.align		4
        /*0000*/ 	.byte	0x04, 0x37
        /*0002*/ 	.short	(.L_139 - .L_138)
.L_138:
        /*0004*/ 	.word	0x00000082


	//----- nvinfo : EIATTR_KPARAM_INFO
	.align		4
.L_139:
        /*0008*/ 	.byte	0x04, 0x17
        /*000a*/ 	.short	(.L_141 - .L_140)
.L_140:
        /*000c*/ 	.word	0x00000000
        /*0010*/ 	.short	0x0001
        /*0012*/ 	.short	0x0008
        /*0014*/ 	.byte	0x00, 0xf0, 0x11, 0x00


	//----- nvinfo : EIATTR_KPARAM_INFO
	.align		4
.L_141:
        /*0018*/ 	.byte	0x04, 0x17
        /*001a*/ 	.short	(.L_143 - .L_142)
.L_142:
        /*001c*/ 	.word	0x00000000
        /*0020*/ 	.short	0x0000
        /*0022*/ 	.short	0x0000
        /*0024*/ 	.byte	0x00, 0xf5, 0x21, 0x00


	//----- nvinfo : EIATTR_SPARSE_MMA_MASK
	.align		4
.L_143:
        /*0028*/ 	.byte	0x03, 0x50
        /*002a*/ 	.short	0x0000


	//----- nvinfo : EIATTR_MAXREG_COUNT
	.align		4
        /*002c*/ 	.byte	0x03, 0x1b
        /*002e*/ 	.short	0x00ff


	//----- nvinfo : EIATTR_MERCURY_ISA_VERSION
	.align		4
        /*0030*/ 	.byte	0x03, 0x5f
        /*0032*/ 	.short	0x0101


	//----- nvinfo : EIATTR_VRC_CTA_INIT_COUNT
	.align		4
        /*0034*/ 	.byte	0x02, 0x4a
	.zero		1
	.zero		1


	//----- nvinfo : EIATTR_EXIT_INSTR_OFFSETS
	.align		4
        /*0038*/ 	.byte	0x04, 0x1c
        /*003a*/ 	.short	(.L_145 - .L_144)


	//   ....[0]....
.L_144:
        /*003c*/ 	.word	0x00001100


	//   ....[1]....
        /*0040*/ 	.word	0x00002740


	//   ....[2]....
        /*0044*/ 	.word	0x00003250


	//   ....[3]....
        /*0048*/ 	.word	0x00003820


	//   ....[4]....
        /*004c*/ 	.word	0x00003a30


	//----- nvinfo : EIATTR_CRS_STACK_SIZE
	.align		4
.L_145:
        /*0050*/ 	.byte	0x04, 0x1e
        /*0052*/ 	.short	(.L_147 - .L_146)
.L_146:
        /*0054*/ 	.word	0x00000000


	//----- nvinfo : EIATTR_CBANK_PARAM_SIZE
	.align		4
.L_147:
        /*0058*/ 	.byte	0x03, 0x19
        /*005a*/ 	.short	0x000c


	//----- nvinfo : EIATTR_PARAM_CBANK
	.align		4
        /*005c*/ 	.byte	0x04, 0x0a
        /*005e*/ 	.short	(.L_149 - .L_148)
	.align		4
.L_148:
        /*0060*/ 	.word	index@(.nv.constant0._Z13softmaxkernelPdi)
        /*0064*/ 	.short	0x0380
        /*0066*/ 	.short	0x000c


	//----- nvinfo : EIATTR_SW_WAR
	.align		4
.L_149:
        /*0068*/ 	.byte	0x04, 0x36
        /*006a*/ 	.short	(.L_151 - .L_150)
.L_150:
        /*006c*/ 	.word	0x00000008
.L_151:


//--------------------- .nv.info._Z21kernel_forward_outputPKdS0_S0_Pd --------------------------
	.section	.nv.info._Z21kernel_forward_outputPKdS0_S0_Pd,"",@"SHT_CUDA_INFO"
	.sectionflags	@""
	.align	4


	//----- nvinfo : EIATTR_CUDA_API_VERSION
	.align		4
        /*0000*/ 	.byte	0x04, 0x37
        /*0002*/ 	.short	(.L_153 - .L_152)
.L_152:
        /*0004*/ 	.word	0x00000082


	//----- nvinfo : EIATTR_KPARAM_INFO
	.align		4
.L_153:
        /*0008*/ 	.byte	0x04, 0x17
        /*000a*/ 	.short	(.L_155 - .L_154)
.L_154:
        /*000c*/ 	.word	0x00000000
        /*0010*/ 	.short	0x0003
        /*0012*/ 	.short	0x0018
        /*0014*/ 	.byte	0x00, 0xf5, 0x21, 0x00


	//----- nvinfo : EIATTR_KPARAM_INFO
	.align		4
.L_155:
        /*0018*/ 	.byte	0x04, 0x17
        /*001a*/ 	.short	(.L_157 - .L_156)
.L_156:
        /*001c*/ 	.word	0x00000000
        /*0020*/ 	.short	0x0002
        /*0022*/ 	.short	0x0010
        /*0024*/ 	.byte	0x00, 0xf5, 0x21, 0x00


	//----- nvinfo : EIATTR_KPARAM_INFO
	.align		4
.L_157:
        /*0028*/ 	.byte	0x04, 0x17
        /*002a*/ 	.short	(.L_159 - .L_158)
.L_158:
        /*002c*/ 	.word	0x00000000
        /*0030*/ 	.short	0x0001
        /*0032*/ 	.short	0x0008
        /*0034*/ 	.byte	0x00, 0xf5, 0x21, 0x00


	//----- nvinfo : EIATTR_KPARAM_INFO
	.align		4
.L_159:
        /*0038*/ 	.byte	0x04, 0x17
        /*003a*/ 	.short	(.L_161 - .L_160)
.L_160:
        /*003c*/ 	.word	0x00000000
        /*0040*/ 	.short	0x0000
        /*0042*/ 	.short	0x0000
        /*0044*/ 	.byte	0x00, 0xf5, 0x21, 0x00


	//----- nvinfo : EIATTR_SPARSE_MMA_MASK
	.align		4
.L_161:
        /*0048*/ 	.byte	0x03, 0x50
        /*004a*/ 	.short	0x0000


	//----- nvinfo : EIATTR_MAXREG_COUNT
	.align		4
        /*004c*/ 	.byte	0x03, 0x1b
        /*004e*/ 	.short	0x00ff


	//----- nvinfo : EIATTR_MERCURY_ISA_VERSION
	.align		4
        /*0050*/ 	.byte	0x03, 0x5f
        /*0052*/ 	.short	0x0101


	//----- nvinfo : EIATTR_VRC_CTA_INIT_COUNT
	.align		4
        /*0054*/ 	.byte	0x02, 0x4a
	.zero		1
	.zero		1


	//----- nvinfo : EIATTR_EXIT_INSTR_OFFSETS
	.align		4
        /*0058*/ 	.byte	0x04, 0x1c
        /*005a*/ 	.short	(.L_163 - .L_162)


	//   ....[0]....
.L_162:
        /*005c*/ 	.word	0x00000060


	//   ....[1]....
        /*0060*/ 	.word	0x00000530


	//----- nvinfo : EIATTR_CBANK_PARAM_SIZE
	.align		4
.L_163:
        /*0064*/ 	.byte	0x03, 0x19
        /*0066*/ 	.short	0x0020


	//----- nvinfo : EIATTR_PARAM_CBANK
	.align		4
        /*0068*/ 	.byte	0x04, 0x0a
        /*006a*/ 	.short	(.L_165 - .L_164)
	.align		4
.L_164:
        /*006c*/ 	.word	index@(.nv.constant0._Z21kernel_forward_outputPKdS0_S0_Pd)
        /*0070*/ 	.short	0x0380
        /*0072*/ 	.short	0x0020


	//----- nvinfo : EIATTR_SW_WAR
	.align		4
.L_165:
        /*0074*/ 	.byte	0x04, 0x36
        /*0076*/ 	.short	(.L_167 - .L_166)
.L_166:
        /*0078*/ 	.word	0x00000008
.L_167:


//--------------------- .nv.info._Z21kernel_forward_hiddenPKdS0_S0_Pd --------------------------
	.section	.nv.info._Z21kernel_forward_hiddenPKdS0_S0_Pd,"",@"SHT_CUDA_INFO"
	.sectionflags	@""
	.align	4


	//----- nvinfo : EIATTR_CUDA_API_VERSION
	.align		4
        /*0000*/ 	.byte	0x04, 0x37
        /*0002*/ 	.short	(.L_169 - .L_168)
.L_168:
        /*0004*/ 	.word	0x00000082


	//----- nvinfo : EIATTR_KPARAM_INFO
	.align		4
.L_169:
        /*0008*/ 	.byte	0x04, 0x17
        /*000a*/ 	.short	(.L_171 - .L_170)
.L_170:
        /*000c*/ 	.word	0x00000000
        /*0010*/ 	.short	0x0003
        /*0012*/ 	.short	0x0018
        /*0014*/ 	.byte	0x00, 0xf5, 0x21, 0x00


	//----- nvinfo : EIATTR_KPARAM_INFO
	.align		4
.L_171:
        /*0018*/ 	.byte	0x04, 0x17
        /*001a*/ 	.short	(.L_173 - .L_172)
.L_172:
        /*001c*/ 	.word	0x00000000
        /*0020*/ 	.short	0x0002
        /*0022*/ 	.short	0x0010
        /*0024*/ 	.byte	0x00, 0xf5, 0x21, 0x00


	//----- nvinfo : EIATTR_KPARAM_INFO
	.align		4
.L_173:
        /*0028*/ 	.byte	0x04, 0x17
        /*002a*/ 	.short	(.L_175 - .L_174)
.L_174:
        /*002c*/ 	.word	0x00000000
        /*0030*/ 	.short	0x0001
        /*0032*/ 	.short	0x0008
        /*0034*/ 	.byte	0x00, 0xf5, 0x21, 0x00


	//----- nvinfo : EIATTR_KPARAM_INFO
	.align		4
.L_175:
        /*0038*/ 	.byte	0x04, 0x17
        /*003a*/ 	.short	(.L_177 - .L_176)
.L_176:
        /*003c*/ 	.word	0x00000000
        /*0040*/ 	.short	0x0000
        /*0042*/ 	.short	0x0000
        /*0044*/ 	.byte	0x00, 0xf5, 0x21, 0x00


	//----- nvinfo : EIATTR_SPARSE_MMA_MASK
	.align		4
.L_177:
        /*0048*/ 	.byte	0x03, 0x50
        /*004a*/ 	.short	0x0000


	//----- nvinfo : EIATTR_MAXREG_COUNT
	.align		4
        /*004c*/ 	.byte	0x03, 0x1b
        /*004e*/ 	.short	0x00ff


	//----- nvinfo : EIATTR_MERCURY_ISA_VERSION
	.align		4
        /*0050*/ 	.byte	0x03, 0x5f
        /*0052*/ 	.short	0x0101


	//----- nvinfo : EIATTR_VRC_CTA_INIT_COUNT
	.align		4
        /*0054*/ 	.byte	0x02, 0x4a
	.zero		1
	.zero		1


	//----- nvinfo : EIATTR_EXIT_INSTR_OFFSETS
	.align		4
        /*0058*/ 	.byte	0x04, 0x1c
        /*005a*/ 	.short	(.L_179 - .L_178)


	//   ....[0]....
.L_178:
        /*005c*/ 	.word	0x00000060


	//   ....[1]....
        /*0060*/ 	.word	0x000005a0


	//----- nvinfo : EIATTR_CBANK_PARAM_SIZE
	.align		4
.L_179:
        /*0064*/ 	.byte	0x03, 0x19
        /*0066*/ 	.short	0x0020


	//----- nvinfo : EIATTR_PARAM_CBANK
	.align		4
        /*0068*/ 	.byte	0x04, 0x0a
        /*006a*/ 	.short	(.L_181 - .L_180)
	.align		4
.L_180:
        /*006c*/ 	.word	index@(.nv.constant0._Z21kernel_forward_hiddenPKdS0_S0_Pd)
        /*0070*/ 	.short	0x0380
        /*0072*/ 	.short	0x0020


	//----- nvinfo : EIATTR_SW_WAR
	.align		4
.L_181:
        /*0074*/ 	.byte	0x04, 0x36
        /*0076*/ 	.short	(.L_183 - .L_182)
.L_182:
        /*0078*/ 	.word	0x00000008
.L_183:


//--------------------- .nv.callgraph             --------------------------
	.section	.nv.callgraph,"",@"SHT_CUDA_CALLGRAPH"
	.align	4
	.sectionentsize	8
	.align		4
        /*0000*/ 	.word	0x00000000
	.align		4
        /*0004*/ 	.word	0xffffffff
	.align		4
        /*0008*/ 	.word	0x00000000
	.align		4
        /*000c*/ 	.word	0xfffffffe
	.align		4
        /*0010*/ 	.word	0x00000000
	.align		4
        /*0014*/ 	.word	0xfffffffd
	.align		4
        /*0018*/ 	.word	0x00000000
	.align		4
        /*001c*/ 	.word	0xfffffffc


//--------------------- .text._Z16kernel_update_b1PdPKd --------------------------
	.section	.text._Z16kernel_update_b1PdPKd,"ax",@progbits
	.align	128
        .global         _Z16kernel_update_b1PdPKd
        .type           _Z16kernel_update_b1PdPKd,@function
        .size           _Z16kernel_update_b1PdPKd,(.L_x_60 - _Z16kernel_update_b1PdPKd)
        .other          _Z16kernel_update_b1PdPKd,@"STO_CUDA_ENTRY STV_DEFAULT"
_Z16kernel_update_b1PdPKd:
.text._Z16kernel_update_b1PdPKd:
[----:B------:R-:W-:Y:S01]  /*0000*/  LDC R1, c[0x0][0x37c] ;  /* 0x0000df00ff017b82 */ /* 0x000fe20000000800 */
[----:B------:R-:W0:Y:S07]  /*0010*/  S2R R0, SR_TID.X ;  /* 0x0000000000007919 */ /* 0x000e2e0000002100 */
[----:B------:R-:W0:Y:S08]  /*0020*/  S2UR UR4, SR_CTAID.X ;  /* 0x00000000000479c3 */ /* 0x000e300000002500 */
[----:B------:R-:W0:Y:S02]  /*0030*/  LDC R7, c[0x0][0x360] ;  /* 0x0000d800ff077b82 */ /* 0x000e240000000800 */
[----:B0-----:R-:W-:-:S05]  /*0040*/  IMAD R7, R7, UR4, R0 ;  /* 0x0000000407077c24 */ /* 0x001fca000f8e0200 */
[----:B------:R-:W-:-:S13]  /*0050*/  ISETP.GT.AND P0, PT, R7, 0x7f, PT ;  /* 0x0000007f0700780c */ /* 0x000fda0003f04270 */
[----:B------:R-:W-:Y:S05]  /*0060*/  @P0 EXIT ;  /* 0x000000000000094d */ /* 0x000fea0003800000 */
[----:B------:R-:W0:Y:S01]  /*0070*/  LDC.64 R2, c[0x0][0x388] ;  /* 0x0000e200ff027b82 */ /* 0x000e220000000a00 */
[----:B------:R-:W1:Y:S07]  /*0080*/  LDCU.64 UR4, c[0x0][0x358] ;  /* 0x00006b00ff0477ac */ /* 0x000e6e0008000a00 */
[----:B------:R-:W2:Y:S01]  /*0090*/  LDC.64 R4, c[0x0][0x380] ;  /* 0x0000e000ff047b82 */ /* 0x000ea20000000a00 */
[----:B0-----:R-:W-:-:S06]  /*00a0*/  IMAD.WIDE R2, R7, 0x8, R2 ;  /* 0x0000000807027825 */ /* 0x001fcc00078e0202 */
[----:B-1----:R-:W3:Y:S01]  /*00b0*/  LDG.E.64 R2, desc[UR4][R2.64] ;  /* 0x0000000402027981 */ /* 0x002ee2000c1e1b00 */
[----:B--2---:R-:W-:-:S05]  /*00c0*/  IMAD.WIDE R4, R7, 0x8, R4 ;  /* 0x0000000807047825 */ /* 0x004fca00078e0204 */
[----:B------:R-:W3:Y:S01]  /*00d0*/  LDG.E.64 R6, desc[UR4][R4.64] ;  /* 0x0000000404067981 */ /* 0x000ee2000c1e1b00 */
[----:B------:R-:W-:Y:S01]  /*00e0*/  UMOV UR6, 0x47ae147b ;  /* 0x47ae147b00067882 */ /* 0x000fe20000000000 */
[----:B------:R-:W-:Y:S02]  /*00f0*/  UMOV UR7, 0x3f847ae1 ;  /* 0x3f847ae100077882 */ /* 0x000fe40000000000 */
[----:B---3--:R-:W-:-:S07]  /*0100*/  DFMA R6, R2, -UR6, R6 ;  /* 0x8000000602067c2b */ /* 0x008fce0008000006 */
[----:B------:R-:W-:Y:S01]  /*0110*/  STG.E.64 desc[UR4][R4.64], R6 ;  /* 0x0000000604007986 */ /* 0x000fe2000c101b04 */
[----:B------:R-:W-:Y:S05]  /*0120*/  EXIT ;  /* 0x000000000000794d */ /* 0x000fea0003800000 */
.L_x_0:
[----:B------:R-:W-:-:S00]  /*0130*/  BRA `(.L_x_0) ;  /* 0xfffffffc00fc7947 */ /* 0x000fc0000383ffff */
[----:B------:R-:W-:-:S00]  /*0140*/  NOP ;  /* 0x0000000000007918 */ /* 0x000fc00000000000 */
        /* <DEDUP_REMOVED lines=11> */
.L_x_60:


//--------------------- .text._Z16kernel_update_b2PdPKd --------------------------
	.section	.text._Z16kernel_update_b2PdPKd,"ax",@progbits
	.align	128
        .global         _Z16kernel_update_b2PdPKd
        .type           _Z16kernel_update_b2PdPKd,@function
        .size           _Z16kernel_update_b2PdPKd,(.L_x_61 - _Z16kernel_update_b2PdPKd)
        .other          _Z16kernel_update_b2PdPKd,@"STO_CUDA_ENTRY STV_DEFAULT"
_Z16kernel_update_b2PdPKd:
.text._Z16kernel_update_b2PdPKd:
        /* <DEDUP_REMOVED lines=19> */
.L_x_1:
        /* <DEDUP_REMOVED lines=13> */
.L_x_61:


//--------------------- .text._Z16kernel_update_W1PdPKdS1_ --------------------------
	.section	.text._Z16kernel_update_W1PdPKdS1_,"ax",@progbits
	.align	128
        .global         _Z16kernel_update_W1PdPKdS1_
        .type           _Z16kernel_update_W1PdPKdS1_,@function
        .size           _Z16kernel_update_W1PdPKdS1_,(.L_x_62 - _Z16kernel_update_W1PdPKdS1_)
        .other          _Z16kernel_update_W1PdPKdS1_,@"STO_CUDA_ENTRY STV_DEFAULT"
_Z16kernel_update_W1PdPKdS1_:
.text._Z16kernel_update_W1PdPKdS1_:
[----:B------:R-:W-:Y:S01]  /*0000*/  LDC R1, c[0x0][0x37c] ;  /* 0x0000df00ff017b82 */ /* 0x000fe20000000800 */
[----:B------:R-:W0:Y:S07]  /*0010*/  S2R R0, SR_TID.X ;  /* 0x0000000000007919 */ /* 0x000e2e0000002100 */
[----:B------:R-:W0:Y:S01]  /*0020*/  S2UR UR4, SR_CTAID.X ;  /* 0x00000000000479c3 */ /* 0x000e220000002500 */
[----:B------:R-:W1:Y:S07]  /*0030*/  S2R R3, SR_TID.Y ;  /* 0x0000000000037919 */ /* 0x000e6e0000002200 */
[----:B------:R-:W0:Y:S08]  /*0040*/  LDC R5, c[0x0][0x360] ;  /* 0x0000d800ff057b82 */ /* 0x000e300000000800 */
[----:B------:R-:W1:Y:S08]  /*0050*/  S2UR UR5, SR_CTAID.Y ;  /* 0x00000000000579c3 */ /* 0x000e700000002600 */
[----:B------:R-:W1:Y:S01]  /*0060*/  LDC R2, c[0x0][0x364] ;  /* 0x0000d900ff027b82 */ /* 0x000e620000000800 */
[----:B0-----:R-:W-:-:S05]  /*0070*/  IMAD R5, R5, UR4, R0 ;  /* 0x0000000405057c24 */ /* 0x001fca000f8e0200 */
[----:B------:R-:W-:Y:S01]  /*0080*/  ISETP.GT.AND P0, PT, R5, 0x30f, PT ;  /* 0x0000030f0500780c */ /* 0x000fe20003f04270 */
[----:B-1----:R-:W-:-:S05]  /*0090*/  IMAD R0, R2, UR5, R3 ;  /* 0x0000000502007c24 */ /* 0x002fca000f8e0203 */
[----:B------:R-:W-:-:S13]  /*00a0*/  ISETP.GT.U32.OR P0, PT, R0, 0x7f, P0 ;  /* 0x0000007f0000780c */ /* 0x000fda0000704470 */
[----:B------:R-:W-:Y:S05]  /*00b0*/  @P0 EXIT ;  /* 0x000000000000094d */ /* 0x000fea0003800000 */
[----:B------:R-:W0:Y:S01]  /*00c0*/  LDC.64 R2, c[0x0][0x390] ;  /* 0x0000e400ff027b82 */ /* 0x000e220000000a00 */
[----:B------:R-:W1:Y:S01]  /*00d0*/  LDCU.64 UR4, c[0x0][0x358] ;  /* 0x00006b00ff0477ac */ /* 0x000e620008000a00 */
[----:B------:R-:W-:-:S06]  /*00e0*/  IMAD R11, R0, 0x310, R5 ;  /* 0x00000310000b7824 */ /* 0x000fcc00078e0205 */
[----:B------:R-:W2:Y:S08]  /*00f0*/  LDC.64 R6, c[0x0][0x388] ;  /* 0x0000e200ff067b82 */ /* 0x000eb00000000a00 */
[----:B------:R-:W3:Y:S01]  /*0100*/  LDC.64 R8, c[0x0][0x380] ;  /* 0x0000e000ff087b82 */ /* 0x000ee20000000a00 */
[----:B0-----:R-:W-:-:S06]  /*0110*/  IMAD.WIDE.U32 R2, R0, 0x8, R2 ;  /* 0x0000000800027825 */ /* 0x001fcc00078e0002 */
[----:B-1----:R-:W4:Y:S01]  /*0120*/  LDG.E.64 R2, desc[UR4][R2.64] ;  /* 0x0000000402027981 */ /* 0x002f22000c1e1b00 */
[----:B--2---:R-:W-:-:S06]  /*0130*/  IMAD.WIDE R6, R5, 0x8, R6 ;  /* 0x0000000805067825 */ /* 0x004fcc00078e0206 */
[----:B------:R-:W2:Y:S01]  /*0140*/  LDG.E.64 R6, desc[UR4][R6.64] ;  /* 0x0000000406067981 */ /* 0x000ea2000c1e1b00 */
[----:B---3--:R-:W-:-:S05]  /*0150*/  IMAD.WIDE R8, R11, 0x8, R8 ;  /* 0x000000080b087825 */ /* 0x008fca00078e0208 */
[----:B------:R-:W2:Y:S01]  /*0160*/  LDG.E.64 R10, desc[UR4][R8.64] ;  /* 0x00000004080a7981 */ /* 0x000ea2000c1e1b00 */
[----:B------:R-:W-:Y:S01]  /*0170*/  UMOV UR6, 0x47ae147b ;  /* 0x47ae147b00067882 */ /* 0x000fe20000000000 */
[----:B------:R-:W-:Y:S02]  /*0180*/  UMOV UR7, 0x3f847ae1 ;  /* 0x3f847ae100077882 */ /* 0x000fe40000000000 */
[----:B----4-:R-:W-:-:S08]  /*0190*/  DMUL R4, R2, -UR6 ;  /* 0x8000000602047c28 */ /* 0x010fd00008000000 */
[----:B--2---:R-:W-:-:S07]  /*01a0*/  DFMA R4, R4, R6, R10 ;  /* 0x000000060404722b */ /* 0x004fce000000000a */
[----:B------:R-:W-:Y:S01]  /*01b0*/  STG.E.64 desc[UR4][R8.64], R4 ;  /* 0x0000000408007986 */ /* 0x000fe2000c101b04 */
[----:B------:R-:W-:Y:S05]  /*01c0*/  EXIT ;  /* 0x000000000000794d */ /* 0x000fea0003800000 */
.L_x_2:
        /* <DEDUP_REMOVED lines=11> */
.L_x_62:


//--------------------- .text._Z16kernel_update_W2PdPKdS1_ --------------------------
	.section	.text._Z16kernel_update_W2PdPKdS1_,"ax",@progbits
	.align	128
        .global         _Z16kernel_update_W2PdPKdS1_
        .type           _Z16kernel_update_W2PdPKdS1_,@function
        .size           _Z16kernel_update_W2PdPKdS1_,(.L_x_63 - _Z16kernel_update_W2PdPKdS1_)
        .other          _Z16kernel_update_W2PdPKdS1_,@"STO_CUDA_ENTRY STV_DEFAULT"
_Z16kernel_update_W2PdPKdS1_:
.text._Z16kernel_update_W2PdPKdS1_:
        /* <DEDUP_REMOVED lines=14> */
[----:B------:R-:W-:-:S06]  /*00e0*/  LEA R11, R0, R5, 0x7 ;  /* 0x00000005000b7211 */ /* 0x000fcc00078e38ff */
        /* <DEDUP_REMOVED lines=14> */
.L_x_3:
        /* <DEDUP_REMOVED lines=11> */
.L_x_63:


//--------------------- .text._Z26kernel_compute_hidden_gradPKdS0_S0_Pd --------------------------
	.section	.text._Z26kernel_compute_hidden_gradPKdS0_S0_Pd,"ax",@progbits
	.align	128
        .global         _Z26kernel_compute_hidden_gradPKdS0_S0_Pd
        .type           _Z26kernel_compute_hidden_gradPKdS0_S0_Pd,@function
        .size           _Z26kernel_compute_hidden_gradPKdS0_S0_Pd,(.L_x_64 - _Z26kernel_compute_hidden_gradPKdS0_S0_Pd)
        .other          _Z26kernel_compute_hidden_gradPKdS0_S0_Pd,@"STO_CUDA_ENTRY STV_DEFAULT"
_Z26kernel_compute_hidden_gradPKdS0_S0_Pd:
.text._Z26kernel_compute_hidden_gradPKdS0_S0_Pd:
        /* <DEDUP_REMOVED lines=10> */
[----:B0-----:R-:W-:-:S05]  /*00a0*/  IMAD.WIDE R4, R21, 0x8, R4 ;  /* 0x0000000815047825 */ /* 0x001fca00078e0204 */
[----:B-1----:R-:W3:Y:S04]  /*00b0*/  LDG.E.64.CONSTANT R2, desc[UR4][R4.64] ;  /* 0x0000000404027981 */ /* 0x002ee8000c1e9b00 */
[----:B--2---:R-:W3:Y:S04]  /*00c0*/  LDG.E.64.CONSTANT R16, desc[UR4][R8.64] ;  /* 0x0000000408107981 */ /* 0x004ee8000c1e9b00 */
[----:B------:R-:W2:Y:S04]  /*00d0*/  LDG.E.64.CONSTANT R26, desc[UR4][R8.64+0x8] ;  /* 0x00000804081a7981 */ /* 0x000ea8000c1e9b00 */
[----:B------:R-:W2:Y:S04]  /*00e0*/  LDG.E.64.CONSTANT R18, desc[UR4][R4.64+0x400] ;  /* 0x0004000404127981 */ /* 0x000ea8000c1e9b00 */
[----:B------:R-:W4:Y:S04]  /*00f0*/  LDG.E.64.CONSTANT R6, desc[UR4][R8.64+0x10] ;  /* 0x0000100408067981 */ /* 0x000f28000c1e9b00 */
[----:B------:R-:W4:Y:S04]  /*0100*/  LDG.E.64.CONSTANT R14, desc[UR4][R4.64+0x800] ;  /* 0x00080004040e7981 */ /* 0x000f28000c1e9b00 */
[----:B------:R-:W5:Y:S04]  /*0110*/  LDG.E.64.CONSTANT R10, desc[UR4][R8.64+0x18] ;  /* 0x00001804080a7981 */ /* 0x000f68000c1e9b00 */
[----:B------:R-:W5:Y:S04]  /*0120*/  LDG.E.64.CONSTANT R12, desc[UR4][R4.64+0xc00] ;  /* 0x000c0004040c7981 */ /* 0x000f68000c1e9b00 */
[----:B------:R-:W5:Y:S04]  /*0130*/  LDG.E.64.CONSTANT R22, desc[UR4][R8.64+0x20] ;  /* 0x0000200408167981 */ /* 0x000f68000c1e9b00 */
[----:B------:R-:W5:Y:S04]  /*0140*/  LDG.E.64.CONSTANT R24, desc[UR4][R4.64+0x1000] ;  /* 0x0010000404187981 */ /* 0x000f68000c1e9b00 */
[----:B------:R-:W5:Y:S01]  /*0150*/  LDG.E.64.CONSTANT R28, desc[UR4][R8.64+0x48] ;  /* 0x00004804081c7981 */ /* 0x000f62000c1e9b00 */
[----:B---3--:R-:W-:-:S03]  /*0160*/  DFMA R2, R2, R16, RZ ;  /* 0x000000100202722b */ /* 0x008fc600000000ff */
[----:B------:R-:W3:Y:S05]  /*0170*/  LDG.E.64.CONSTANT R16, desc[UR4][R8.64+0x30] ;  /* 0x0000300408107981 */ /* 0x000eea000c1e9b00 */
[----:B--2---:R-:W-:Y:S02]  /*0180*/  DFMA R26, R18, R26, R2 ;  /* 0x0000001a121a722b */ /* 0x004fe40000000002 */
[----:B------:R-:W2:Y:S04]  /*0190*/  LDG.E.64.CONSTANT R2, desc[UR4][R8.64+0x28] ;  /* 0x0000280408027981 */ /* 0x000ea8000c1e9b00 */
[----:B------:R-:W2:Y:S02]  /*01a0*/  LDG.E.64.CONSTANT R18, desc[UR4][R4.64+0x1400] ;  /* 0x0014000404127981 */ /* 0x000ea4000c1e9b00 */
[----:B----4-:R-:W-:Y:S01]  /*01b0*/  DFMA R26, R14, R6, R26 ;  /* 0x000000060e1a722b */ /* 0x010fe2000000001a */
[----:B------:R-:W0:Y:S01]  /*01c0*/  LDC.64 R6, c[0x0][0x388] ;  /* 0x0000e200ff067b82 */ /* 0x000e220000000a00 */
[----:B------:R-:W3:Y:S06]  /*01d0*/  LDG.E.64.CONSTANT R14, desc[UR4][R4.64+0x1800] ;  /* 0x00180004040e7981 */ /* 0x000eec000c1e9b00 */
[----:B-----5:R-:W-:Y:S01]  /*01e0*/  DFMA R26, R12, R10, R26 ;  /* 0x0000000a0c1a722b */ /* 0x020fe2000000001a */
[----:B------:R-:W4:Y:S04]  /*01f0*/  LDG.E.64.CONSTANT R12, desc[UR4][R8.64+0x38] ;  /* 0x00003804080c7981 */ /* 0x000f28000c1e9b00 */
[----:B------:R-:W4:Y:S03]  /*0200*/  LDG.E.64.CONSTANT R10, desc[UR4][R4.64+0x1c00] ;  /* 0x001c0004040a7981 */ /* 0x000f26000c1e9b00 */
[----:B------:R-:W-:Y:S01]  /*0210*/  DFMA R26, R24, R22, R26 ;  /* 0x00000016181a722b */ /* 0x000fe2000000001a */
[----:B------:R-:W5:Y:S04]  /*0220*/  LDG.E.64.CONSTANT R22, desc[UR4][R8.64+0x40] ;  /* 0x0000400408167981 */ /* 0x000f68000c1e9b00 */
[----:B------:R-:W5:Y:S01]  /*0230*/  LDG.E.64.CONSTANT R24, desc[UR4][R4.64+0x2000] ;  /* 0x0020000404187981 */ /* 0x000f62000c1e9b00 */
[----:B0-----:R-:W-:-:S03]  /*0240*/  IMAD.WIDE R6, R21, 0x8, R6 ;  /* 0x0000000815067825 */ /* 0x001fc600078e0206 */
[----:B------:R-:W5:Y:S04]  /*0250*/  LDG.E.64.CONSTANT R4, desc[UR4][R4.64+0x2400] ;  /* 0x0024000404047981 */ /* 0x000f68000c1e9b00 */
[----:B------:R-:W5:Y:S01]  /*0260*/  LDG.E.64.CONSTANT R6, desc[UR4][R6.64] ;  /* 0x0000000406067981 */ /* 0x000f62000c1e9b00 */
[----:B--2---:R-:W-:-:S08]  /*0270*/  DFMA R2, R18, R2, R26 ;  /* 0x000000021202722b */ /* 0x004fd0000000001a */
[----:B---3--:R-:W-:-:S08]  /*0280*/  DFMA R2, R14, R16, R2 ;  /* 0x000000100e02722b */ /* 0x008fd00000000002 */
[----:B----4-:R-:W-:Y:S01]  /*0290*/  DFMA R2, R10, R12, R2 ;  /* 0x0000000c0a02722b */ /* 0x010fe20000000002 */
[----:B------:R-:W0:Y:S07]  /*02a0*/  LDC.64 R10, c[0x0][0x398] ;  /* 0x0000e600ff0a7b82 */ /* 0x000e2e0000000a00 */
[----:B-----5:R-:W-:-:S08]  /*02b0*/  DFMA R2, R24, R22, R2 ;  /* 0x000000161802722b */ /* 0x020fd00000000002 */
[----:B------:R-:W-:Y:S02]  /*02c0*/  DFMA R2, R4, R28, R2 ;  /* 0x0000001c0402722b */ /* 0x000fe40000000002 */
[----:B------:R-:W-:-:S08]  /*02d0*/  DSETP.GT.AND P0, PT, R6, RZ, PT ;  /* 0x000000ff0600722a */ /* 0x000fd00003f04000 */
[----:B------:R-:W-:Y:S02]  /*02e0*/  FSEL R8, R2, RZ, P0 ;  /* 0x000000ff02087208 */ /* 0x000fe40000000000 */
[----:B------:R-:W-:Y:S01]  /*02f0*/  FSEL R9, R3, RZ, P0 ;  /* 0x000000ff03097208 */ /* 0x000fe20000000000 */
[----:B0-----:R-:W-:-:S05]  /*0300*/  IMAD.WIDE R2, R21, 0x8, R10 ;  /* 0x0000000815027825 */ /* 0x001fca00078e020a */
[----:B------:R-:W-:Y:S01]  /*0310*/  STG.E.64 desc[UR4][R2.64], R8 ;  /* 0x0000000802007986 */ /* 0x000fe2000c101b04 */
[----:B------:R-:W-:Y:S05]  /*0320*/  EXIT ;  /* 0x000000000000794d */ /* 0x000fea0003800000 */
.L_x_4:
        /* <DEDUP_REMOVED lines=13> */
.L_x_64:


//--------------------- .text._Z26kernel_compute_output_gradPKdS0_Pd --------------------------
	.section	.text._Z26kernel_compute_output_gradPKdS0_Pd,"ax",@progbits
	.align	128
        .global         _Z26kernel_compute_output_gradPKdS0_Pd
        .type           _Z26kernel_compute_output_gradPKdS0_Pd,@function
        .size           _Z26kernel_compute_output_gradPKdS0_Pd,(.L_x_65 - _Z26kernel_compute_output_gradPKdS0_Pd)
        .other          _Z26kernel_compute_output_gradPKdS0_Pd,@"STO_CUDA_ENTRY STV_DEFAULT"
_Z26kernel_compute_output_gradPKdS0_Pd:
.text._Z26kernel_compute_output_gradPKdS0_Pd:
        /* <DEDUP_REMOVED lines=9> */
[----:B------:R-:W2:Y:S08]  /*0090*/  LDC.64 R4, c[0x0][0x388] ;  /* 0x0000e200ff047b82 */ /* 0x000eb00000000a00 */
[----:B------:R-:W3:Y:S01]  /*00a0*/  LDC.64 R8, c[0x0][0x390] ;  /* 0x0000e400ff087b82 */ /* 0x000ee20000000a00 */
[----:B0-----:R-:W-:-:S06]  /*00b0*/  IMAD.WIDE R2, R11, 0x8, R2 ;  /* 0x000000080b027825 */ /* 0x001fcc00078e0202 */
[----:B-1----:R-:W4:Y:S01]  /*00c0*/  LDG.E.64.CONSTANT R2, desc[UR4][R2.64] ;  /* 0x0000000402027981 */ /* 0x002f22000c1e9b00 */
[----:B--2---:R-:W-:-:S06]  /*00d0*/  IMAD.WIDE R4, R11, 0x8, R4 ;  /* 0x000000080b047825 */ /* 0x004fcc00078e0204 */
[----:B------:R-:W4:Y:S01]  /*00e0*/  LDG.E.64.CONSTANT R4, desc[UR4][R4.64] ;  /* 0x0000000404047981 */ /* 0x000f22000c1e9b00 */
[----:B---3--:R-:W-:Y:S01]  /*00f0*/  IMAD.WIDE R8, R11, 0x8, R8 ;  /* 0x000000080b087825 */ /* 0x008fe200078e0208 */
[----:B----4-:R-:W-:-:S07]  /*0100*/  DADD R6, R2, -R4 ;  /* 0x0000000002067229 */ /* 0x010fce0000000804 */
[----:B------:R-:W-:Y:S01]  /*0110*/  STG.E.64 desc[UR4][R8.64], R6 ;  /* 0x0000000608007986 */ /* 0x000fe2000c101b04 */
[----:B------:R-:W-:Y:S05]  /*0120*/  EXIT ;  /* 0x000000000000794d */ /* 0x000fea0003800000 */
.L_x_5:
        /* <DEDUP_REMOVED lines=13> */
.L_x_65:


//--------------------- .text._Z13softmaxkernelPdi --------------------------
	.section	.text._Z13softmaxkernelPdi,"ax",@progbits
	.align	128
        .global         _Z13softmaxkernelPdi
        .type           _Z13softmaxkernelPdi,@function
        .size           _Z13softmaxkernelPdi,(.L_x_59 - _Z13softmaxkernelPdi)
        .other          _Z13softmaxkernelPdi,@"STO_CUDA_ENTRY STV_DEFAULT"
_Z13softmaxkernelPdi:
.text._Z13softmaxkernelPdi:
[----:B------:R-:W-:Y:S01]  /*0000*/  LDC R1, c[0x0][0x37c] ;  /* 0x0000df00ff017b82 */ /* 0x000fe20000000800 */
[----:B------:R-:W0:Y:S01]  /*0010*/  LDCU UR6, c[0x0][0x388] ;  /* 0x00007100ff0677ac */ /* 0x000e220008000800 */
[----:B------:R-:W-:Y:S01]  /*0020*/  CS2R R6, SRZ ;  /* 0x0000000000067805 */ /* 0x000fe2000001ff00 */
[----:B------:R-:W1:Y:S01]  /*0030*/  LDCU.64 UR12, c[0x0][0x358] ;  /* 0x00006b00ff0c77ac */ /* 0x000e620008000a00 */
[----:B0-----:R-:W-:-:S09]  /*0040*/  UISETP.GE.AND UP0, UPT, UR6, 0x1, UPT ;  /* 0x000000010600788c */ /* 0x001fd2000bf06270 */
[----:B-1----:R-:W-:Y:S05]  /*0050*/  BRA.U !UP0, `(.L_x_6) ;  /* 0x0000001108207547 */ /* 0x002fea000b800000 */
[----:B------:R-:W-:Y:S01]  /*0060*/  UISETP.GE.U32.AND UP0, UPT, UR6, 0x4, UPT ;  /* 0x000000040600788c */ /* 0x000fe2000bf06070 */
[----:B------:R-:W-:Y:S01]  /*0070*/  CS2R R6, SRZ ;  /* 0x0000000000067805 */ /* 0x000fe2000001ff00 */
[----:B------:R-:W-:Y:S01]  /*0080*/  ULOP3.LUT UR8, UR6, 0x3, URZ, 0xc0, !UPT ;  /* 0x0000000306087892 */ /* 0x000fe2000f8ec0ff */
[----:B------:R-:W-:-:S06]  /*0090*/  UMOV UR4, URZ ;  /* 0x000000ff00047c82 */ /* 0x000fcc0008000000 */
[----:B------:R-:W-:Y:S05]  /*00a0*/  BRA.U !UP0, `(.L_x_7) ;  /* 0x0000000908d87547 */ /* 0x000fea000b800000 */
[----:B------:R-:W0:Y:S01]  /*00b0*/  LDCU.64 UR10, c[0x0][0x380] ;  /* 0x00007000ff0a77ac */ /* 0x000e220008000a00 */
[----:B------:R-:W-:Y:S01]  /*00c0*/  CS2R R6, SRZ ;  /* 0x0000000000067805 */ /* 0x000fe2000001ff00 */
[----:B------:R-:W-:-:S04]  /*00d0*/  ULOP3.LUT UR4, UR6, 0x7ffffffc, URZ, 0xc0, !UPT ;  /* 0x7ffffffc06047892 */ /* 0x000fc8000f8ec0ff */
[----:B------:R-:W-:Y:S02]  /*00e0*/  UIADD3 UR7, UPT, UPT, -UR4, URZ, URZ ;  /* 0x000000ff04077290 */ /* 0x000fe4000fffe1ff */
[----:B0-----:R-:W-:-:S04]  /*00f0*/  UIADD3 UR5, UP0, UPT, UR10, 0x10, URZ ;  /* 0x000000100a057890 */ /* 0x001fc8000ff1e0ff */
[----:B------:R-:W-:Y:S02]  /*0100*/  UIADD3.X UR6, UPT, UPT, URZ, UR11, URZ, UP0, !UPT ;  /* 0x0000000bff067290 */ /* 0x000fe400087fe4ff */
[----:B------:R-:W-:-:S04]  /*0110*/  IMAD.U32 R0, RZ, RZ, UR5 ;  /* 0x00000005ff007e24 */ /* 0x000fc8000f8e00ff */
[----:B------:R-:W-:-:S07]  /*0120*/  IMAD.U32 R5, RZ, RZ, UR6 ;  /* 0x00000006ff057e24 */ /* 0x000fce000f8e00ff */
.L_x_12:
[----:B0-----:R-:W-:Y:S02]  /*0130*/  IMAD.MOV.U32 R12, RZ, RZ, R0 ;  /* 0x000000ffff0c7224 */ /* 0x001fe400078e0000 */
[----:B------:R-:W-:-:S05]  /*0140*/  IMAD.MOV.U32 R13, RZ, RZ, R5 ;  /* 0x000000ffff0d7224 */ /* 0x000fca00078e0005 */
[----:B------:R-:W2:Y:S04]  /*0150*/  LDG.E.64 R20, desc[UR12][R12.64+-0x10] ;  /* 0xfffff00c0c147981 */ /* 0x000ea8000c1e1b00 */
[----:B------:R-:W3:Y:S04]  /*0160*/  LDG.E.64 R16, desc[UR12][R12.64+-0x8] ;  /* 0xfffff80c0c107981 */ /* 0x000ee8000c1e1b00 */
[----:B------:R0:W5:Y:S04]  /*0170*/  LDG.E.64 R10, desc[UR12][R12.64] ;  /* 0x0000000c0c0a7981 */ /* 0x000168000c1e1b00 */
[----:B------:R0:W5:Y:S01]  /*0180*/  LDG.E.64 R8, desc[UR12][R12.64+0x8] ;  /* 0x0000080c0c087981 */ /* 0x000162000c1e1b00 */
[----:B------:R-:W-:Y:S01]  /*0190*/  IMAD.MOV.U32 R18, RZ, RZ, 0x652b82fe ;  /* 0x652b82feff127424 */ /* 0x000fe200078e00ff */
[----:B------:R-:W-:Y:S01]  /*01a0*/  UMOV UR10, 0xfefa39ef ;  /* 0xfefa39ef000a7882 */ /* 0x000fe20000000000 */
[----:B------:R-:W-:Y:S01]  /*01b0*/  IMAD.MOV.U32 R19, RZ, RZ, 0x3ff71547 ;  /* 0x3ff71547ff137424 */ /* 0x000fe200078e00ff */
[----:B------:R-:W-:Y:S01]  /*01c0*/  UMOV UR11, 0x3fe62e42 ;  /* 0x3fe62e42000b7882 */ /* 0x000fe20000000000 */
        /* <DEDUP_REMOVED lines=20> */
[----:B--2---:R-:W-:Y:S01]  /*0310*/  DFMA R22, R20, R18, 6.75539944105574400000e+15 ;  /* 0x433800001416742b */ /* 0x004fe20000000012 */
[----:B------:R-:W-:-:S07]  /*0320*/  FSETP.GEU.AND P0, PT, |R21|, 4.1917929649353027344, PT ;  /* 0x4086232b1500780b */ /* 0x000fce0003f0e200 */
[----:B------:R-:W-:-:S08]  /*0330*/  DADD R2, R22, -6.75539944105574400000e+15 ;  /* 0xc338000016027429 */ /* 0x000fd00000000000 */
[----:B------:R-:W-:-:S08]  /*0340*/  DFMA R4, R2, -UR10, R20 ;  /* 0x8000000a02047c2b */ /* 0x000fd00008000014 */
[----:B------:R-:W-:Y:S01]  /*0350*/  DFMA R2, R2, -UR14, R4 ;  /* 0x8000000e02027c2b */ /* 0x000fe20008000004 */
[----:B------:R-:W-:Y:S01]  /*0360*/  MOV R4, 0xfca213ea ;  /* 0xfca213ea00047802 */ /* 0x000fe20000000f00 */
[----:B------:R-:W-:-:S06]  /*0370*/  IMAD.MOV.U32 R5, RZ, RZ, 0x3e928af3 ;  /* 0x3e928af3ff057424 */ /* 0x000fcc00078e00ff */
[----:B------:R-:W-:-:S08]  /*0380*/  DFMA R14, R2, UR16, R4 ;  /* 0x00000010020e7c2b */ /* 0x000fd00008000004 */
[----:B------:R-:W-:-:S08]  /*0390*/  DFMA R14, R2, R14, UR18 ;  /* 0x00000012020e7e2b */ /* 0x000fd0000800000e */
[----:B------:R-:W-:-:S08]  /*03a0*/  DFMA R14, R2, R14, UR20 ;  /* 0x00000014020e7e2b */ /* 0x000fd0000800000e */
[----:B------:R-:W-:-:S08]  /*03b0*/  DFMA R14, R2, R14, UR22 ;  /* 0x00000016020e7e2b */ /* 0x000fd0000800000e */
[----:B------:R-:W-:-:S08]  /*03c0*/  DFMA R14, R2, R14, UR24 ;  /* 0x00000018020e7e2b */ /* 0x000fd0000800000e */
[----:B------:R-:W-:-:S08]  /*03d0*/  DFMA R14, R2, R14, UR26 ;  /* 0x0000001a020e7e2b */ /* 0x000fd0000800000e */
[----:B------:R-:W-:-:S08]  /*03e0*/  DFMA R14, R2, R14, UR28 ;  /* 0x0000001c020e7e2b */ /* 0x000fd0000800000e */
[----:B------:R-:W-:-:S08]  /*03f0*/  DFMA R14, R2, R14, UR30 ;  /* 0x0000001e020e7e2b */ /* 0x000fd0000800000e */
[----:B------:R-:W-:Y:S02]  /*0400*/  DFMA R24, R2, R14, UR32 ;  /* 0x0000002002187e2b */ /* 0x000fe4000800000e */
[----:B---3--:R-:W-:-:S06]  /*0410*/  DFMA R14, R16, R18, 6.75539944105574400000e+15 ;  /* 0x43380000100e742b */ /* 0x008fcc0000000012 */
[----:B------:R-:W-:Y:S02]  /*0420*/  DFMA R26, R2, R24, 1 ;  /* 0x3ff00000021a742b */ /* 0x000fe40000000018 */
[----:B------:R-:W-:-:S06]  /*0430*/  DADD R24, R14, -6.75539944105574400000e+15 ;  /* 0xc33800000e187429 */ /* 0x000fcc0000000000 */
[----:B------:R-:W-:Y:S02]  /*0440*/  DFMA R26, R2, R26, 1 ;  /* 0x3ff00000021a742b */ /* 0x000fe4000000001a */
[----:B------:R-:W-:-:S08]  /*0450*/  DFMA R2, R24, -UR10, R16 ;  /* 0x8000000a18027c2b */ /* 0x000fd00008000010 */
[----:B------:R-:W-:Y:S01]  /*0460*/  DFMA R24, R24, -UR14, R2 ;  /* 0x8000000e18187c2b */ /* 0x000fe20008000002 */
[----:B------:R-:W-:Y:S02]  /*0470*/  IMAD R3, R22, 0x100000, R27 ;  /* 0x0010000016037824 */ /* 0x000fe400078e021b */
[----:B------:R-:W-:Y:S01]  /*0480*/  IMAD.MOV.U32 R2, RZ, RZ, R26 ;  /* 0x000000ffff027224 */ /* 0x000fe200078e001a */
[----:B0-----:R-:W-:Y:S07]  /*0490*/  @!P0 BRA `(.L_x_8) ;  /* 0x0000000000348947 */ /* 0x001fee0003800000 */
[----:B------:R-:W-:Y:S01]  /*04a0*/  FSETP.GEU.AND P1, PT, |R21|, 4.2275390625, PT ;  /* 0x408748001500780b */ /* 0x000fe20003f2e200 */
[C---:B------:R-:W-:Y:S02]  /*04b0*/  DADD R2, R20.reuse, +INF ;  /* 0x7ff0000014027429 */ /* 0x040fe40000000000 */
[----:B------:R-:W-:-:S08]  /*04c0*/  DSETP.GEU.AND P0, PT, R20, RZ, PT ;  /* 0x000000ff1400722a */ /* 0x000fd00003f0e000 */
[----:B------:R-:W-:Y:S02]  /*04d0*/  FSEL R2, R2, RZ, P0 ;  /* 0x000000ff02027208 */ /* 0x000fe40000000000 */
[----:B------:R-:W-:Y:S01]  /*04e0*/  FSEL R3, R3, RZ, P0 ;  /* 0x000000ff03037208 */ /* 0x000fe20000000000 */
[----:B------:R-:W-:Y:S06]  /*04f0*/  @P1 BRA `(.L_x_8) ;  /* 0x00000000001c1947 */ /* 0x000fec0003800000 */
[----:B------:R-:W-:-:S04]  /*0500*/  LEA.HI R0, R22, R22, RZ, 0x1 ;  /* 0x0000001616007211 */ /* 0x000fc800078f08ff */
[----:B------:R-:W-:-:S05]  /*0510*/  SHF.R.S32.HI R3, RZ, 0x1, R0 ;  /* 0x00000001ff037819 */ /* 0x000fca0000011400 */
[----:B------:R-:W-:Y:S02]  /*0520*/  IMAD.IADD R2, R22, 0x1, -R3 ;  /* 0x0000000116027824 */ /* 0x000fe400078e0a03 */
[----:B------:R-:W-:-:S03]  /*0530*/  IMAD R27, R3, 0x100000, R27 ;  /* 0x00100000031b7824 */ /* 0x000fc600078e021b */
[----:B------:R-:W-:Y:S01]  /*0540*/  LEA R3, R2, 0x3ff00000, 0x14 ;  /* 0x3ff0000002037811 */ /* 0x000fe200078ea0ff */
[----:B------:R-:W-:-:S06]  /*0550*/  IMAD.MOV.U32 R2, RZ, RZ, RZ ;  /* 0x000000ffff027224 */ /* 0x000fcc00078e00ff */
[----:B------:R-:W-:-:S11]  /*0560*/  DMUL R2, R26, R2 ;  /* 0x000000021a027228 */ /* 0x000fd60000000000 */
.L_x_8:
[----:B------:R-:W-:Y:S01]  /*0570*/  DFMA R20, R24, UR16, R4 ;  /* 0x0000001018147c2b */ /* 0x000fe20008000004 */
[----:B------:R-:W-:-:S07]  /*0580*/  FSETP.GEU.AND P0, PT, |R17|, 4.1917929649353027344, PT ;  /* 0x4086232b1100780b */ /* 0x000fce0003f0e200 */
[----:B------:R-:W-:-:S08]  /*0590*/  DFMA R20, R24, R20, UR18 ;  /* 0x0000001218147e2b */ /* 0x000fd00008000014 */
[----:B------:R-:W-:-:S08]  /*05a0*/  DFMA R20, R24, R20, UR20 ;  /* 0x0000001418147e2b */ /* 0x000fd00008000014 */
[----:B------:R-:W-:-:S08]  /*05b0*/  DFMA R20, R24, R20, UR22 ;  /* 0x0000001618147e2b */ /* 0x000fd00008000014 */
[----:B------:R-:W-:-:S08]  /*05c0*/  DFMA R20, R24, R20, UR24 ;  /* 0x0000001818147e2b */ /* 0x000fd00008000014 */
[----:B------:R-:W-:-:S08]  /*05d0*/  DFMA R20, R24, R20, UR26 ;  /* 0x0000001a18147e2b */ /* 0x000fd00008000014 */
[----:B------:R-:W-:-:S08]  /*05e0*/  DFMA R20, R24, R20, UR28 ;  /* 0x0000001c18147e2b */ /* 0x000fd00008000014 */
[----:B------:R-:W-:-:S08]  /*05f0*/  DFMA R20, R24, R20, UR30 ;  /* 0x0000001e18147e2b */ /* 0x000fd00008000014 */
[----:B------:R-:W-:-:S08]  /*0600*/  DFMA R20, R24, R20, UR32 ;  /* 0x0000002018147e2b */ /* 0x000fd00008000014 */
[----:B------:R-:W-:-:S08]  /*0610*/  DFMA R20, R24, R20, 1 ;  /* 0x3ff000001814742b */ /* 0x000fd00000000014 */
[----:B------:R-:W-:Y:S02]  /*0620*/  DFMA R26, R24, R20, 1 ;  /* 0x3ff00000181a742b */ /* 0x000fe40000000014 */
[----:B-----5:R-:W-:-:S08]  /*0630*/  DFMA R20, R10, R18, 6.75539944105574400000e+15 ;  /* 0x433800000a14742b */ /* 0x020fd00000000012 */
[----:B------:R-:W-:Y:S01]  /*0640*/  DADD R24, R20, -6.75539944105574400000e+15 ;  /* 0xc338000014187429 */ /* 0x000fe20000000000 */
[----:B------:R-:W-:Y:S01]  /*0650*/  LEA R23, R14, R27, 0x14 ;  /* 0x0000001b0e177211 */ /* 0x000fe200078ea0ff */
[----:B------:R-:W-:Y:S01]  /*0660*/  IMAD.MOV.U32 R22, RZ, RZ, R26 ;  /* 0x000000ffff167224 */ /* 0x000fe200078e001a */
[----:B------:R-:W-:Y:S08]  /*0670*/  @!P0 BRA `(.L_x_9) ;  /* 0x0000000000348947 */ /* 0x000ff00003800000 */
[----:B------:R-:W-:Y:S01]  /*0680*/  FSETP.GEU.AND P1, PT, |R17|, 4.2275390625, PT ;  /* 0x408748001100780b */ /* 0x000fe20003f2e200 */
[C---:B------:R-:W-:Y:S02]  /*0690*/  DADD R22, R16.reuse, +INF ;  /* 0x7ff0000010167429 */ /* 0x040fe40000000000 */
[----:B------:R-:W-:-:S08]  /*06a0*/  DSETP.GEU.AND P0, PT, R16, RZ, PT ;  /* 0x000000ff1000722a */ /* 0x000fd00003f0e000 */
[----:B------:R-:W-:Y:S02]  /*06b0*/  FSEL R22, R22, RZ, P0 ;  /* 0x000000ff16167208 */ /* 0x000fe40000000000 */
[----:B------:R-:W-:Y:S01]  /*06c0*/  FSEL R23, R23, RZ, P0 ;  /* 0x000000ff17177208 */ /* 0x000fe20000000000 */
[----:B------:R-:W-:Y:S06]  /*06d0*/  @P1 BRA `(.L_x_9) ;  /* 0x00000000001c1947 */ /* 0x000fec0003800000 */
[----:B------:R-:W-:Y:S01]  /*06e0*/  LEA.HI R0, R14, R14, RZ, 0x1 ;  /* 0x0000000e0e007211 */ /* 0x000fe200078f08ff */
[----:B------:R-:W-:-:S03]  /*06f0*/  IMAD.MOV.U32 R22, RZ, RZ, RZ ;  /* 0x000000ffff167224 */ /* 0x000fc600078e00ff */
[----:B------:R-:W-:-:S05]  /*0700*/  SHF.R.S32.HI R15, RZ, 0x1, R0 ;  /* 0x00000001ff0f7819 */ /* 0x000fca0000011400 */
[----:B------:R-:W-:Y:S02]  /*0710*/  IMAD.IADD R14, R14, 0x1, -R15 ;  /* 0x000000010e0e7824 */ /* 0x000fe400078e0a0f */
[----:B------:R-:W-:-:S03]  /*0720*/  IMAD R27, R15, 0x100000, R27 ;  /* 0x001000000f1b7824 */ /* 0x000fc600078e021b */
[----:B------:R-:W-:-:S06]  /*0730*/  LEA R23, R14, 0x3ff00000, 0x14 ;  /* 0x3ff000000e177811 */ /* 0x000fcc00078ea0ff */
[----:B------:R-:W-:-:S11]  /*0740*/  DMUL R22, R26, R22 ;  /* 0x000000161a167228 */ /* 0x000fd60000000000 */
.L_x_9:
[----:B------:R-:W-:Y:S01]  /*0750*/  DFMA R18, R8, R18, 6.75539944105574400000e+15 ;  /* 0x433800000812742b */ /* 0x000fe20000000012 */
[----:B------:R0:W-:Y:S01]  /*0760*/  STG.E.64 desc[UR12][R12.64+-0x10], R2 ;  /* 0xfffff0020c007986 */ /* 0x0001e2000c101b0c */
[----:B------:R-:W-:Y:S01]  /*0770*/  DFMA R16, R24, -UR10, R10 ;  /* 0x8000000a18107c2b */ /* 0x000fe2000800000a */
[----:B------:R-:W-:Y:S01]  /*0780*/  FSETP.GEU.AND P0, PT, |R11|, 4.1917929649353027344, PT ;  /* 0x4086232b0b00780b */ /* 0x000fe20003f0e200 */
[----:B------:R-:W-:-:S04]  /*0790*/  DADD R6, R2, R6 ;  /* 0x0000000002067229 */ /* 0x000fc80000000006 */
[----:B------:R-:W-:Y:S02]  /*07a0*/  DADD R14, R18, -6.75539944105574400000e+15 ;  /* 0xc3380000120e7429 */ /* 0x000fe40000000000 */
[----:B------:R-:W-:-:S06]  /*07b0*/  DFMA R24, R24, -UR14, R16 ;  /* 0x8000000e18187c2b */ /* 0x000fcc0008000010 */
[----:B------:R-:W-:Y:S02]  /*07c0*/  DFMA R26, R14, -UR10, R8 ;  /* 0x8000000a0e1a7c2b */ /* 0x000fe40008000008 */
[----:B------:R-:W-:-:S06]  /*07d0*/  DFMA R16, R24, UR16, R4 ;  /* 0x0000001018107c2b */ /* 0x000fcc0008000004 */
[----:B------:R-:W-:Y:S02]  /*07e0*/  DFMA R14, R14, -UR14, R26 ;  /* 0x8000000e0e0e7c2b */ /* 0x000fe4000800001a */
[----:B------:R-:W-:-:S06]  /*07f0*/  DFMA R16, R24, R16, UR18 ;  /* 0x0000001218107e2b */ /* 0x000fcc0008000010 */
[----:B------:R-:W-:Y:S02]  /*0800*/  DFMA R4, R14, UR16, R4 ;  /* 0x000000100e047c2b */ /* 0x000fe40008000004 */
[----:B------:R-:W-:-:S06]  /*0810*/  DFMA R16, R24, R16, UR20 ;  /* 0x0000001418107e2b */ /* 0x000fcc0008000010 */
[----:B------:R-:W-:Y:S02]  /*0820*/  DFMA R4, R14, R4, UR18 ;  /* 0x000000120e047e2b */ /* 0x000fe40008000004 */
        /* <DEDUP_REMOVED lines=12> */
[----:B------:R-:W-:-:S06]  /*08f0*/  DFMA R16, R24, R16, 1 ;  /* 0x3ff000001810742b */ /* 0x000fcc0000000010 */
[----:B------:R-:W-:Y:S02]  /*0900*/  DFMA R4, R14, R4, UR32 ;  /* 0x000000200e047e2b */ /* 0x000fe40008000004 */
[----:B------:R-:W-:-:S06]  /*0910*/  DFMA R24, R24, R16, 1 ;  /* 0x3ff000001818742b */ /* 0x000fcc0000000010 */
[----:B------:R-:W-:-:S04]  /*0920*/  DFMA R4, R14, R4, 1 ;  /* 0x3ff000000e04742b */ /* 0x000fc80000000004 */
[----:B------:R-:W-:Y:S02]  /*0930*/  IMAD R17, R20, 0x100000, R25 ;  /* 0x0010000014117824 */ /* 0x000fe400078e0219 */
[----:B------:R-:W-:Y:S01]  /*0940*/  IMAD.MOV.U32 R16, RZ, RZ, R24 ;  /* 0x000000ffff107224 */ /* 0x000fe200078e0018 */
[----:B0-----:R-:W-:Y:S06]  /*0950*/  @!P0 BRA `(.L_x_10) ;  /* 0x0000000000348947 */ /* 0x001fec0003800000 */
[----:B------:R-:W-:Y:S01]  /*0960*/  FSETP.GEU.AND P1, PT, |R11|, 4.2275390625, PT ;  /* 0x408748000b00780b */ /* 0x000fe20003f2e200 */
[C---:B------:R-:W-:Y:S02]  /*0970*/  DADD R2, R10.reuse, +INF ;  /* 0x7ff000000a027429 */ /* 0x040fe40000000000 */
[----:B------:R-:W-:-:S08]  /*0980*/  DSETP.GEU.AND P0, PT, R10, RZ, PT ;  /* 0x000000ff0a00722a */ /* 0x000fd00003f0e000 */
[----:B------:R-:W-:Y:S02]  /*0990*/  FSEL R16, R2, RZ, P0 ;  /* 0x000000ff02107208 */ /* 0x000fe40000000000 */
[----:B------:R-:W-:Y:S01]  /*09a0*/  FSEL R17, R3, RZ, P0 ;  /* 0x000000ff03117208 */ /* 0x000fe20000000000 */
[----:B------:R-:W-:Y:S06]  /*09b0*/  @P1 BRA `(.L_x_10) ;  /* 0x00000000001c1947 */ /* 0x000fec0003800000 */
[----:B------:R-:W-:-:S04]  /*09c0*/  LEA.HI R0, R20, R20, RZ, 0x1 ;  /* 0x0000001414007211 */ /* 0x000fc800078f08ff */
[----:B------:R-:W-:-:S04]  /*09d0*/  SHF.R.S32.HI R3, RZ, 0x1, R0 ;  /* 0x00000001ff037819 */ /* 0x000fc80000011400 */
[----:B------:R-:W-:Y:S01]  /*09e0*/  IADD3 R16, PT, PT, R20, -R3, RZ ;  /* 0x8000000314107210 */ /* 0x000fe20007ffe0ff */
[----:B------:R-:W-:-:S03]  /*09f0*/  IMAD R25, R3, 0x100000, R25 ;  /* 0x0010000003197824 */ /* 0x000fc600078e0219 */
[----:B------:R-:W-:Y:S01]  /*0a00*/  LEA R17, R16, 0x3ff00000, 0x14 ;  /* 0x3ff0000010117811 */ /* 0x000fe200078ea0ff */
[----:B------:R-:W-:-:S06]  /*0a10*/  IMAD.MOV.U32 R16, RZ, RZ, RZ ;  /* 0x000000ffff107224 */ /* 0x000fcc00078e00ff */
[----:B------:R-:W-:-:S11]  /*0a20*/  DMUL R16, R24, R16 ;  /* 0x0000001018107228 */ /* 0x000fd60000000000 */
.L_x_10:
[----:B------:R0:W-:Y:S01]  /*0a30*/  STG.E.64 desc[UR12][R12.64+-0x8], R22 ;  /* 0xfffff8160c007986 */ /* 0x0001e2000c101b0c */
[----:B------:R-:W-:Y:S01]  /*0a40*/  FSETP.GEU.AND P0, PT, |R9|, 4.1917929649353027344, PT ;  /* 0x4086232b0900780b */ /* 0x000fe20003f0e200 */
[----:B------:R-:W-:Y:S01]  /*0a50*/  DADD R6, R6, R22 ;  /* 0x0000000006067229 */ /* 0x000fe20000000016 */
[----:B------:R-:W-:Y:S01]  /*0a60*/  UIADD3 UR7, UPT, UPT, UR7, 0x4, URZ ;  /* 0x0000000407077890 */ /* 0x000fe2000fffe0ff */
[----:B------:R0:W-:Y:S01]  /*0a70*/  STG.E.64 desc[UR12][R12.64], R16 ;  /* 0x000000100c007986 */ /* 0x0001e2000c101b0c */
[----:B------:R-:W-:Y:S02]  /*0a80*/  DFMA R4, R14, R4, 1 ;  /* 0x3ff000000e04742b */ /* 0x000fe40000000004 */
[----:B------:R-:W-:-:S03]  /*0a90*/  UISETP.NE.AND UP0, UPT, UR7, URZ, UPT ;  /* 0x000000ff0700728c */ /* 0x000fc6000bf05270 */
[----:B------:R-:W-:-:S05]  /*0aa0*/  DADD R6, R6, R16 ;  /* 0x0000000006067229 */ /* 0x000fca0000000010 */
        /* <DEDUP_REMOVED lines=9> */
[----:B------:R-:W-:Y:S02]  /*0b40*/  LEA.HI R0, R18, R18, RZ, 0x1 ;  /* 0x0000001212007211 */ /* 0x000fe400078f08ff */
[----:B------:R-:W-:Y:S01]  /*0b50*/  MOV R2, R4 ;  /* 0x0000000400027202 */ /* 0x000fe20000000f00 */
[----:B------:R-:W-:Y:S01]  /*0b60*/  IMAD.MOV.U32 R4, RZ, RZ, RZ ;  /* 0x000000ffff047224 */ /* 0x000fe200078e00ff */
[----:B------:R-:W-:-:S05]  /*0b70*/  SHF.R.S32.HI R3, RZ, 0x1, R0 ;  /* 0x00000001ff037819 */ /* 0x000fca0000011400 */
[----:B------:R-:W-:Y:S02]  /*0b80*/  IMAD.IADD R18, R18, 0x1, -R3 ;  /* 0x0000000112127824 */ /* 0x000fe400078e0a03 */
[----:B------:R-:W-:-:S03]  /*0b90*/  IMAD R3, R3, 0x100000, R5 ;  /* 0x0010000003037824 */ /* 0x000fc600078e0205 */
[----:B------:R-:W-:-:S06]  /*0ba0*/  LEA R5, R18, 0x3ff00000, 0x14 ;  /* 0x3ff0000012057811 */ /* 0x000fcc00078ea0ff */
[----:B------:R-:W-:-:S11]  /*0bb0*/  DMUL R2, R2, R4 ;  /* 0x0000000402027228 */ /* 0x000fd60000000000 */
.L_x_11:
[----:B------:R0:W-:Y:S01]  /*0bc0*/  STG.E.64 desc[UR12][R12.64+0x8], R2 ;  /* 0x000008020c007986 */ /* 0x0001e2000c101b0c */
[----:B------:R-:W-:Y:S01]  /*0bd0*/  IADD3 R0, P0, PT, R12, 0x20, RZ ;  /* 0x000000200c007810 */ /* 0x000fe20007f1e0ff */
[----:B------:R-:W-:-:S04]  /*0be0*/  DADD R6, R6, R2 ;  /* 0x0000000006067229 */ /* 0x000fc80000000002 */
[----:B------:R-:W-:Y:S01]  /*0bf0*/  IMAD.X R5, RZ, RZ, R13, P0 ;  /* 0x000000ffff057224 */ /* 0x000fe200000e060d */
[----:B------:R-:W-:Y:S07]  /*0c00*/  BRA.U UP0, `(.L_x_12) ;  /* 0xfffffff500487547 */ /* 0x000fee000b83ffff */
.L_x_7:
[----:B------:R-:W-:-:S09]  /*0c10*/  UISETP.NE.AND UP0, UPT, UR8, URZ, UPT ;  /* 0x000000ff0800728c */ /* 0x000fd2000bf05270 */
[----:B------:R-:W-:Y:S05]  /*0c20*/  BRA.U !UP0, `(.L_x_6) ;  /* 0x00000005082c7547 */ /* 0x000fea000b800000 */
[----:B------:R-:W1:Y:S01]  /*0c30*/  LDCU.64 UR6, c[0x0][0x380] ;  /* 0x00007000ff0677ac */ /* 0x000e620008000a00 */
[----:B------:R-:W-:Y:S02]  /*0c40*/  UIADD3 UR8, UPT, UPT, -UR8, URZ, URZ ;  /* 0x000000ff08087290 */ /* 0x000fe4000fffe1ff */
[----:B-1----:R-:W-:-:S06]  /*0c50*/  UIMAD.WIDE.U32 UR4, UR4, 0x8, UR6 ;  /* 0x00000008040478a5 */ /* 0x002fcc000f8e0006 */
[----:B0-----:R-:W-:Y:S02]  /*0c60*/  IMAD.U32 R2, RZ, RZ, UR4 ;  /* 0x00000004ff027e24 */ /* 0x001fe4000f8e00ff */
[----:B------:R-:W-:Y:S02]  /*0c70*/  IMAD.U32 R3, RZ, RZ, UR5 ;  /* 0x00000005ff037e24 */ /* 0x000fe4000f8e00ff */
[----:B------:R-:W-:Y:S02]  /*0c80*/  IMAD.U32 R4, RZ, RZ, UR4 ;  /* 0x00000004ff047e24 */ /* 0x000fe4000f8e00ff */
[----:B------:R-:W-:-:S07]  /*0c90*/  IMAD.U32 R5, RZ, RZ, UR5 ;  /* 0x00000005ff057e24 */ /* 0x000fce000f8e00ff */
.L_x_14:
[----:B------:R-:W-:-:S05]  /*0ca0*/  MOV R3, R5 ;  /* 0x0000000500037202 */ /* 0x000fca0000000f00 */
[----:B------:R-:W2:Y:S01]  /*0cb0*/  LDG.E.64 R4, desc[UR12][R2.64] ;  /* 0x0000000c02047981 */ /* 0x000ea2000c1e1b00 */
[----:B------:R-:W-:Y:S01]  /*0cc0*/  IMAD.MOV.U32 R8, RZ, RZ, 0x652b82fe ;  /* 0x652b82feff087424 */ /* 0x000fe200078e00ff */
[----:B------:R-:W-:Y:S01]  /*0cd0*/  UMOV UR4, 0xfefa39ef ;  /* 0xfefa39ef00047882 */ /* 0x000fe20000000000 */
[----:B------:R-:W-:Y:S01]  /*0ce0*/  IMAD.MOV.U32 R9, RZ, RZ, 0x3ff71547 ;  /* 0x3ff71547ff097424 */ /* 0x000fe200078e00ff */
[----:B------:R-:W-:-:S05]  /*0cf0*/  UMOV UR5, 0x3fe62e42 ;  /* 0x3fe62e4200057882 */ /* 0x000fca0000000000 */
[----:B--2---:R-:W-:Y:S01]  /*0d00*/  DFMA R8, R4, R8, 6.75539944105574400000e+15 ;  /* 0x433800000408742b */ /* 0x004fe20000000008 */
[----:B------:R-:W-:-:S07]  /*0d10*/  FSETP.GEU.AND P0, PT, |R5|, 4.1917929649353027344, PT ;  /* 0x4086232b0500780b */ /* 0x000fce0003f0e200 */
[----:B------:R-:W-:-:S08]  /*0d20*/  DADD R10, R8, -6.75539944105574400000e+15 ;  /* 0xc3380000080a7429 */ /* 0x000fd00000000000 */
[----:B------:R-:W-:Y:S01]  /*0d30*/  DFMA R12, R10, -UR4, R4 ;  /* 0x800000040a0c7c2b */ /* 0x000fe20008000004 */
[----:B------:R-:W-:Y:S01]  /*0d40*/  UMOV UR4, 0x3b39803f ;  /* 0x3b39803f00047882 */ /* 0x000fe20000000000 */
[----:B------:R-:W-:-:S06]  /*0d50*/  UMOV UR5, 0x3c7abc9e ;  /* 0x3c7abc9e00057882 */ /* 0x000fcc0000000000 */
[----:B------:R-:W-:Y:S01]  /*0d60*/  DFMA R10, R10, -UR4, R12 ;  /* 0x800000040a0a7c2b */ /* 0x000fe2000800000c */
[----:B------:R-:W-:Y:S01]  /*0d70*/  UMOV UR4, 0x69ce2bdf ;  /* 0x69ce2bdf00047882 */ /* 0x000fe20000000000 */
[----:B------:R-:W-:Y:S01]  /*0d80*/  IMAD.MOV.U32 R12, RZ, RZ, -0x35dec16 ;  /* 0xfca213eaff0c7424 */ /* 0x000fe200078e00ff */
[----:B------:R-:W-:Y:S01]  /*0d90*/  UMOV UR5, 0x3e5ade15 ;  /* 0x3e5ade1500057882 */ /* 0x000fe20000000000 */
[----:B------:R-:W-:-:S06]  /*0da0*/  IMAD.MOV.U32 R13, RZ, RZ, 0x3e928af3 ;  /* 0x3e928af3ff0d7424 */ /* 0x000fcc00078e00ff */
[----:B------:R-:W-:Y:S01]  /*0db0*/  DFMA R12, R10, UR4, R12 ;  /* 0x000000040a0c7c2b */ /* 0x000fe2000800000c */
[----:B------:R-:W-:Y:S01]  /*0dc0*/  UMOV UR4, 0x62401315 ;  /* 0x6240131500047882 */ /* 0x000fe20000000000 */
[----:B------:R-:W-:-:S06]  /*0dd0*/  UMOV UR5, 0x3ec71dee ;  /* 0x3ec71dee00057882 */ /* 0x000fcc0000000000 */
[----:B------:R-:W-:Y:S01]  /*0de0*/  DFMA R12, R10, R12, UR4 ;  /* 0x000000040a0c7e2b */ /* 0x000fe2000800000c */
        /* <DEDUP_REMOVED lines=20> */
[----:B------:R-:W-:-:S08]  /*0f30*/  DFMA R12, R10, R12, UR4 ;  /* 0x000000040a0c7e2b */ /* 0x000fd0000800000c */
[----:B------:R-:W-:-:S08]  /*0f40*/  DFMA R12, R10, R12, 1 ;  /* 0x3ff000000a0c742b */ /* 0x000fd0000000000c */
[----:B------:R-:W-:-:S10]  /*0f50*/  DFMA R12, R10, R12, 1 ;  /* 0x3ff000000a0c742b */ /* 0x000fd4000000000c */
[----:B------:R-:W-:Y:S02]  /*0f60*/  IMAD R11, R8, 0x100000, R13 ;  /* 0x00100000080b7824 */ /* 0x000fe400078e020d */
[----:B------:R-:W-:Y:S01]  /*0f70*/  IMAD.MOV.U32 R10, RZ, RZ, R12 ;  /* 0x000000ffff0a7224 */ /* 0x000fe200078e000c */
[----:B------:R-:W-:Y:S06]  /*0f80*/  @!P0 BRA `(.L_x_13) ;  /* 0x0000000000388947 */ /* 0x000fec0003800000 */
[----:B------:R-:W-:Y:S01]  /*0f90*/  FSETP.GEU.AND P1, PT, |R5|, 4.2275390625, PT ;  /* 0x408748000500780b */ /* 0x000fe20003f2e200 */
[C---:B------:R-:W-:Y:S02]  /*0fa0*/  DADD R10, R4.reuse, +INF ;  /* 0x7ff00000040a7429 */ /* 0x040fe40000000000 */
[----:B------:R-:W-:-:S08]  /*0fb0*/  DSETP.GEU.AND P0, PT, R4, RZ, PT ;  /* 0x000000ff0400722a */ /* 0x000fd00003f0e000 */
[----:B------:R-:W-:Y:S02]  /*0fc0*/  FSEL R10, R10, RZ, P0 ;  /* 0x000000ff0a0a7208 */ /* 0x000fe40000000000 */
[----:B------:R-:W-:Y:S01]  /*0fd0*/  FSEL R11, R11, RZ, P0 ;  /* 0x000000ff0b0b7208 */ /* 0x000fe20000000000 */
[----:B------:R-:W-:Y:S06]  /*0fe0*/  @P1 BRA `(.L_x_13) ;  /* 0x0000000000201947 */ /* 0x000fec0003800000 */
[----:B------:R-:W-:Y:S01]  /*0ff0*/  LEA.HI R0, R8, R8, RZ, 0x1 ;  /* 0x0000000808007211 */ /* 0x000fe200078f08ff */
[----:B------:R-:W-:-:S03]  /*1000*/  IMAD.MOV.U32 R10, RZ, RZ, R12 ;  /* 0x000000ffff0a7224 */ /* 0x000fc600078e000c */
[----:B------:R-:W-:-:S04]  /*1010*/  SHF.R.S32.HI R11, RZ, 0x1, R0 ;  /* 0x00000001ff0b7819 */ /* 0x000fc80000011400 */
[----:B------:R-:W-:Y:S01]  /*1020*/  IADD3 R4, PT, PT, R8, -R11, RZ ;  /* 0x8000000b08047210 */ /* 0x000fe20007ffe0ff */
[----:B------:R-:W-:-:S03]  /*1030*/  IMAD R11, R11, 0x100000, R13 ;  /* 0x001000000b0b7824 */ /* 0x000fc600078e020d */
[----:B------:R-:W-:Y:S01]  /*1040*/  LEA R5, R4, 0x3ff00000, 0x14 ;  /* 0x3ff0000004057811 */ /* 0x000fe200078ea0ff */
[----:B------:R-:W-:-:S06]  /*1050*/  IMAD.MOV.U32 R4, RZ, RZ, RZ ;  /* 0x000000ffff047224 */ /* 0x000fcc00078e00ff */
[----:B------:R-:W-:-:S11]  /*1060*/  DMUL R10, R10, R4 ;  /* 0x000000040a0a7228 */ /* 0x000fd60000000000 */
.L_x_13:
[----:B------:R-:W-:Y:S01]  /*1070*/  UIADD3 UR8, UPT, UPT, UR8, 0x1, URZ ;  /* 0x0000000108087890 */ /* 0x000fe2000fffe0ff */
[----:B------:R0:W-:Y:S01]  /*1080*/  STG.E.64 desc[UR12][R2.64], R10 ;  /* 0x0000000a02007986 */ /* 0x0001e2000c101b0c */
[----:B------:R-:W-:Y:S02]  /*1090*/  DADD R6, R10, R6 ;  /* 0x000000000a067229 */ /* 0x000fe40000000006 */
[----:B------:R-:W-:Y:S01]  /*10a0*/  UISETP.NE.AND UP0, UPT, UR8, URZ, UPT ;  /* 0x000000ff0800728c */ /* 0x000fe2000bf05270 */
[----:B0-----:R-:W-:-:S05]  /*10b0*/  IADD3 R2, P0, PT, R2, 0x8, RZ ;  /* 0x0000000802027810 */ /* 0x001fca0007f1e0ff */
[----:B------:R-:W-:-:S03]  /*10c0*/  IMAD.X R5, RZ, RZ, R3, P0 ;  /* 0x000000ffff057224 */ /* 0x000fc600000e0603 */
[----:B------:R-:W-:Y:S05]  /*10d0*/  BRA.U UP0, `(.L_x_14) ;  /* 0xfffffff900f07547 */ /* 0x000fea000b83ffff */
.L_x_6:
[----:B------:R-:W1:Y:S02]  /*10e0*/  LDC R0, c[0x0][0x388] ;  /* 0x0000e200ff007b82 */ /* 0x000e640000000800 */
[----:B-1----:R-:W-:-:S13]  /*10f0*/  ISETP.GE.AND P0, PT, R0, 0x1, PT ;  /* 0x000000010000780c */ /* 0x002fda0003f06270 */
[----:B------:R-:W-:Y:S05]  /*1100*/  @!P0 EXIT ;  /* 0x000000000000894d */ /* 0x000fea0003800000 */
[C---:B------:R-:W-:Y:S01]  /*1110*/  ISETP.GE.U32.AND P0, PT, R0.reuse, 0x10, PT ;  /* 0x000000100000780c */ /* 0x040fe20003f06070 */
[----:B------:R-:W-:Y:S01]  /*1120*/  IMAD.MOV.U32 R5, RZ, RZ, RZ ;  /* 0x000000ffff057224 */ /* 0x000fe200078e00ff */
[----:B------:R-:W-:-:S11]  /*1130*/  LOP3.LUT R26, R0, 0xf, RZ, 0xc0, !PT ;  /* 0x0000000f001a7812 */ /* 0x000fd600078ec0ff */
[----:B------:R-:W-:Y:S05]  /*1140*/  @!P0 BRA `(.L_x_15) ;  /* 0x0000001400788947 */ /* 0x000fea0003800000 */
[----:B------:R-:W1:Y:S01]  /*1150*/  LDCU.64 UR4, c[0x0][0x380] ;  /* 0x00007000ff0477ac */ /* 0x000e620008000a00 */
[----:B------:R-:W-:-:S05]  /*1160*/  LOP3.LUT R5, R0, 0x7ffffff0, RZ, 0xc0, !PT ;  /* 0x7ffffff000057812 */ /* 0x000fca00078ec0ff */
[----:B------:R-:W-:Y:S01]  /*1170*/  IMAD.MOV R27, RZ, RZ, -R5 ;  /* 0x000000ffff1b7224 */ /* 0x000fe200078e0a05 */
[----:B-1----:R-:W-:-:S04]  /*1180*/  UIADD3 UR4, UP0, UPT, UR4, 0x40, URZ ;  /* 0x0000004004047890 */ /* 0x002fc8000ff1e0ff */
[----:B------:R-:W-:Y:S02]  /*1190*/  UIADD3.X UR5, UPT, UPT, URZ, UR5, URZ, UP0, !UPT ;  /* 0x00000005ff057290 */ /* 0x000fe400087fe4ff */
[----:B------:R-:W-:-:S04]  /*11a0*/  MOV R0, UR4 ;  /* 0x0000000400007c02 */ /* 0x000fc80008000f00 */
[----:B0-----:R-:W-:-:S07]  /*11b0*/  IMAD.U32 R3, RZ, RZ, UR5 ;  /* 0x00000005ff037e24 */ /* 0x001fce000f8e00ff */
.L_x_32:
[----:B-1----:R-:W-:Y:S02]  /*11c0*/  IMAD.MOV.U32 R22, RZ, RZ, R0 ;  /* 0x000000ffff167224 */ /* 0x002fe400078e0000 */
[----:B------:R-:W-:-:S05]  /*11d0*/  IMAD.MOV.U32 R23, RZ, RZ, R3 ;  /* 0x000000ffff177224 */ /* 0x000fca00078e0003 */
[----:B------:R-:W2:Y:S01]  /*11e0*/  LDG.E.64 R12, desc[UR12][R22.64+-0x40] ;  /* 0xffffc00c160c7981 */ /* 0x000ea2000c1e1b00 */
[----:B------:R-:W0:Y:S01]  /*11f0*/  MUFU.RCP64H R3, R7 ;  /* 0x0000000700037308 */ /* 0x000e220000001800 */
[----:B------:R-:W-:Y:S02]  /*1200*/  IMAD.MOV.U32 R2, RZ, RZ, 0x1 ;  /* 0x00000001ff027424 */ /* 0x000fe400078e00ff */
[----:B------:R-:W-:-:S05]  /*1210*/  VIADD R27, R27, 0x10 ;  /* 0x000000101b1b7836 */ /* 0x000fca0000000000 */
[----:B------:R-:W-:Y:S01]  /*1220*/  ISETP.NE.AND P1, PT, R27, RZ, PT ;  /* 0x000000ff1b00720c */ /* 0x000fe20003f25270 */
[----:B0-----:R-:W-:-:S08]  /*1230*/  DFMA R8, R2, -R6, 1 ;  /* 0x3ff000000208742b */ /* 0x001fd00000000806 */
[----:B------:R-:W-:-:S08]  /*1240*/  DFMA R8, R8, R8, R8 ;  /* 0x000000080808722b */ /* 0x000fd00000000008 */
[----:B------:R-:W-:-:S08]  /*1250*/  DFMA R8, R2, R8, R2 ;  /* 0x000000080208722b */ /* 0x000fd00000000002 */
[----:B------:R-:W-:-:S08]  /*1260*/  DFMA R2, R8, -R6, 1 ;  /* 0x3ff000000802742b */ /* 0x000fd00000000806 */
[----:B------:R-:W-:-:S08]  /*1270*/  DFMA R2, R8, R2, R8 ;  /* 0x000000020802722b */ /* 0x000fd00000000008 */
[----:B--2---:R-:W-:Y:S01]  /*1280*/  DMUL R8, R12, R2 ;  /* 0x000000020c087228 */ /* 0x004fe20000000000 */
[----:B------:R-:W-:-:S07]  /*1290*/  FSETP.GEU.AND P2, PT, |R13|, 6.5827683646048100446e-37, PT ;  /* 0x036000000d00780b */ /* 0x000fce0003f4e200 */
[----:B------:R-:W-:-:S08]  /*12a0*/  DFMA R10, R8, -R6, R12 ;  /* 0x80000006080a722b */ /* 0x000fd0000000000c */
[----:B------:R-:W-:-:S10]  /*12b0*/  DFMA R2, R2, R10, R8 ;  /* 0x0000000a0202722b */ /* 0x000fd40000000008 */
[----:B------:R-:W-:-:S05]  /*12c0*/  FFMA R0, RZ, R7, R3 ;  /* 0x00000007ff007223 */ /* 0x000fca0000000003 */
[----:B------:R-:W-:-:S13]  /*12d0*/  FSETP.GT.AND P0, PT, |R0|, 1.469367938527859385e-39, PT ;  /* 0x001000000000780b */ /* 0x000fda0003f04200 */
[----:B------:R-:W-:Y:S05]  /*12e0*/  @P0 BRA P2, `(.L_x_16) ;  /* 0x0000000000100947 */ /* 0x000fea0001000000 */
[----:B------:R-:W-:Y:S01]  /*12f0*/  IMAD.MOV.U32 R10, RZ, RZ, R6 ;  /* 0x000000ffff0a7224 */ /* 0x000fe200078e0006 */
[----:B------:R-:W-:Y:S02]  /*1300*/  MOV R11, R7 ;  /* 0x00000007000b7202 */ /* 0x000fe40000000f00 */
[----:B------:R-:W-:-:S07]  /*1310*/  MOV R24, 0x1330 ;  /* 0x0000133000187802 */ /* 0x000fce0000000f00 */
[----:B------:R-:W-:Y:S05]  /*1320*/  CALL.REL.NOINC `($__internal_0_$__cuda_sm20_div_rn_f64_full) ;  /* 0x0000002400c47944 */ /* 0x000fea0003c00000 */
.L_x_16:
[----:B------:R-:W2:Y:S01]  /*1330*/  LDG.E.64 R12, desc[UR12][R22.64+-0x38] ;  /* 0xffffc80c160c7981 */ /* 0x000ea2000c1e1b00 */
[----:B------:R-:W0:Y:S01]  /*1340*/  MUFU.RCP64H R9, R7 ;  /* 0x0000000700097308 */ /* 0x000e220000001800 */
[----:B------:R-:W-:Y:S02]  /*1350*/  IMAD.MOV.U32 R8, RZ, RZ, 0x1 ;  /* 0x00000001ff087424 */ /* 0x000fe400078e00ff */
[----:B------:R1:W-:Y:S04]  /*1360*/  STG.E.64 desc[UR12][R22.64+-0x40], R2 ;  /* 0xffffc00216007986 */ /* 0x0003e8000c101b0c */
        /* <DEDUP_REMOVED lines=11> */
[----:B-1----:R-:W-:Y:S05]  /*1420*/  @P0 BRA P2, `(.L_x_17) ;  /* 0x0000000000180947 */ /* 0x002fea0001000000 */
[----:B------:R-:W-:Y:S01]  /*1430*/  IMAD.MOV.U32 R10, RZ, RZ, R6 ;  /* 0x000000ffff0a7224 */ /* 0x000fe200078e0006 */
[----:B------:R-:W-:Y:S01]  /*1440*/  MOV R24, 0x1470 ;  /* 0x0000147000187802 */ /* 0x000fe20000000f00 */
[----:B------:R-:W-:-:S07]  /*1450*/  IMAD.MOV.U32 R11, RZ, RZ, R7 ;  /* 0x000000ffff0b7224 */ /* 0x000fce00078e0007 */
[----:B------:R-:W-:Y:S05]  /*1460*/  CALL.REL.NOINC `($__internal_0_$__cuda_sm20_div_rn_f64_full) ;  /* 0x0000002400747944 */ /* 0x000fea0003c00000 */
[----:B------:R-:W-:Y:S02]  /*1470*/  IMAD.MOV.U32 R8, RZ, RZ, R2 ;  /* 0x000000ffff087224 */ /* 0x000fe400078e0002 */
[----:B------:R-:W-:-:S07]  /*1480*/  IMAD.MOV.U32 R9, RZ, RZ, R3 ;  /* 0x000000ffff097224 */ /* 0x000fce00078e0003 */
.L_x_17:
        /* <DEDUP_REMOVED lines=16> */
[----:B------:R-:W-:Y:S01]  /*1590*/  MOV R10, R6 ;  /* 0x00000006000a7202 */ /* 0x000fe20000000f00 */
[----:B------:R-:W-:Y:S01]  /*15a0*/  IMAD.MOV.U32 R11, RZ, RZ, R7 ;  /* 0x000000ffff0b7224 */ /* 0x000fe200078e0007 */
[----:B------:R-:W-:-:S07]  /*15b0*/  MOV R24, 0x15d0 ;  /* 0x000015d000187802 */ /* 0x000fce0000000f00 */
[----:B------:R-:W-:Y:S05]  /*15c0*/  CALL.REL.NOINC `($__internal_0_$__cuda_sm20_div_rn_f64_full) ;  /* 0x00000024001c7944 */ /* 0x000fea0003c00000 */
.L_x_18:
        /* <DEDUP_REMOVED lines=22> */
.L_x_19:
[----:B------:R-:W2:Y:S01]  /*1730*/  LDG.E.64 R12, desc[UR12][R22.64+-0x20] ;  /* 0xffffe00c160c7981 */ /* 0x000ea2000c1e1b00 */
[----:B------:R-:W0:Y:S01]  /*1740*/  MUFU.RCP64H R3, R7 ;  /* 0x0000000700037308 */ /* 0x000e220000001800 */
[----:B------:R-:W-:Y:S02]  /*1750*/  MOV R2, 0x1 ;  /* 0x0000000100027802 */ /* 0x000fe40000000f00 */
        /* <DEDUP_REMOVED lines=17> */
.L_x_20:
        /* <DEDUP_REMOVED lines=20> */
[----:B------:R-:W-:Y:S01]  /*19b0*/  IMAD.MOV.U32 R8, RZ, RZ, R2 ;  /* 0x000000ffff087224 */ /* 0x000fe200078e0002 */
[----:B------:R-:W-:-:S07]  /*19c0*/  MOV R9, R3 ;  /* 0x0000000300097202 */ /* 0x000fce0000000f00 */
.L_x_21:
        /* <DEDUP_REMOVED lines=20> */
.L_x_22:
        /* <DEDUP_REMOVED lines=20> */
[----:B------:R-:W-:Y:S01]  /*1c50*/  MOV R8, R2 ;  /* 0x0000000200087202 */ /* 0x000fe20000000f00 */
[----:B------:R-:W-:-:S07]  /*1c60*/  IMAD.MOV.U32 R9, RZ, RZ, R3 ;  /* 0x000000ffff097224 */ /* 0x000fce00078e0003 */
.L_x_23:
        /* <DEDUP_REMOVED lines=20> */
.L_x_24:
        /* <DEDUP_REMOVED lines=17> */
[----:B------:R-:W-:Y:S02]  /*1ec0*/  MOV R11, R7 ;  /* 0x00000007000b7202 */ /* 0x000fe40000000f00 */
[----:B------:R-:W-:-:S07]  /*1ed0*/  MOV R24, 0x1ef0 ;  /* 0x00001ef000187802 */ /* 0x000fce0000000f00 */
[----:B------:R-:W-:Y:S05]  /*1ee0*/  CALL.REL.NOINC `($__internal_0_$__cuda_sm20_div_rn_f64_full) ;  /* 0x0000001800d47944 */ /* 0x000fea0003c00000 */
[----:B------:R-:W-:Y:S02]  /*1ef0*/  IMAD.MOV.U32 R8, RZ, RZ, R2 ;  /* 0x000000ffff087224 */ /* 0x000fe400078e0002 */
[----:B------:R-:W-:-:S07]  /*1f00*/  IMAD.MOV.U32 R9, RZ, RZ, R3 ;  /* 0x000000ffff097224 */ /* 0x000fce00078e0003 */
.L_x_25:
        /* <DEDUP_REMOVED lines=20> */
.L_x_26:
        /* <DEDUP_REMOVED lines=20> */
[----:B------:R-:W-:Y:S02]  /*2190*/  IMAD.MOV.U32 R8, RZ, RZ, R2 ;  /* 0x000000ffff087224 */ /* 0x000fe400078e0002 */
[----:B------:R-:W-:-:S07]  /*21a0*/  IMAD.MOV.U32 R9, RZ, RZ, R3 ;  /* 0x000000ffff097224 */ /* 0x000fce00078e0003 */
.L_x_27:
        /* <DEDUP_REMOVED lines=20> */
.L_x_28:
        /* <DEDUP_REMOVED lines=22> */
.L_x_29:
        /* <DEDUP_REMOVED lines=20> */
.L_x_30:
        /* <DEDUP_REMOVED lines=22> */
.L_x_31:
[----:B------:R1:W-:Y:S01]  /*26f0*/  STG.E.64 desc[UR12][R22.64+0x38], R8 ;  /* 0x0000380816007986 */ /* 0x0003e2000c101b0c */
[----:B------:R-:W-:-:S05]  /*2700*/  IADD3 R0, P0, PT, R22, 0x80, RZ ;  /* 0x0000008016007810 */ /* 0x000fca0007f1e0ff */
[----:B------:R-:W-:Y:S01]  /*2710*/  IMAD.X R3, RZ, RZ, R23, P0 ;  /* 0x000000ffff037224 */ /* 0x000fe200000e0617 */
[----:B------:R-:W-:Y:S07]  /*2720*/  @P1 BRA `(.L_x_32) ;  /* 0xffffffe800a41947 */ /* 0x000fee000383ffff */
.L_x_15:
[----:B------:R-:W-:-:S13]  /*2730*/  ISETP.NE.AND P0, PT, R26, RZ, PT ;  /* 0x000000ff1a00720c */ /* 0x000fda0003f05270 */
[----:B------:R-:W-:Y:S05]  /*2740*/  @!P0 EXIT ;  /* 0x000000000000894d */ /* 0x000fea0003800000 */
[----:B------:R-:W2:Y:S01]  /*2750*/  LDCU UR4, c[0x0][0x388] ;  /* 0x00007100ff0477ac */ /* 0x000ea20008000800 */
[----:B------:R-:W-:Y:S01]  /*2760*/  ISETP.GE.U32.AND P0, PT, R26, 0x8, PT ;  /* 0x000000081a00780c */ /* 0x000fe20003f06070 */
[----:B--2---:R-:W-:-:S12]  /*2770*/  ULOP3.LUT UR4, UR4, 0x7, URZ, 0xc0, !UPT ;  /* 0x0000000704047892 */ /* 0x004fd8000f8ec0ff */
[----:B------:R-:W-:Y:S05]  /*2780*/  @!P0 BRA `(.L_x_33) ;  /* 0x0000000800ac8947 */ /* 0x000fea0003800000 */
[----:B-1----:R-:W1:Y:S02]  /*2790*/  LDC.64 R22, c[0x0][0x380] ;  /* 0x0000e000ff167b82 */ /* 0x002e640000000a00 */
[----:B-1----:R-:W-:-:S05]  /*27a0*/  IMAD.WIDE.U32 R22, R5, 0x8, R22 ;  /* 0x0000000805167825 */ /* 0x002fca00078e0016 */
[----:B0-----:R-:W2:Y:S01]  /*27b0*/  LDG.E.64 R12, desc[UR12][R22.64] ;  /* 0x0000000c160c7981 */ /* 0x001ea2000c1e1b00 */
[----:B------:R-:W0:Y:S01]  /*27c0*/  MUFU.RCP64H R3, R7 ;  /* 0x0000000700037308 */ /* 0x000e220000001800 */
[----:B------:R-:W-:-:S06]  /*27d0*/  MOV R2, 0x1 ;  /* 0x0000000100027802 */ /* 0x000fcc0000000f00 */
        /* <DEDUP_REMOVED lines=13> */
[----:B------:R-:W-:Y:S01]  /*28b0*/  MOV R24, 0x28e0 ;  /* 0x000028e000187802 */ /* 0x000fe20000000f00 */
[----:B------:R-:W-:-:S07]  /*28c0*/  IMAD.MOV.U32 R11, RZ, RZ, R7 ;  /* 0x000000ffff0b7224 */ /* 0x000fce00078e0007 */
[----:B------:R-:W-:Y:S05]  /*28d0*/  CALL.REL.NOINC `($__internal_0_$__cuda_sm20_div_rn_f64_full) ;  /* 0x0000001000587944 */ /* 0x000fea0003c00000 */
.L_x_34:
        /* <DEDUP_REMOVED lines=22> */
.L_x_35:
        /* <DEDUP_REMOVED lines=20> */
.L_x_36:
        /* <DEDUP_REMOVED lines=22> */
.L_x_37:
        /* <DEDUP_REMOVED lines=20> */
.L_x_38:
        /* <DEDUP_REMOVED lines=22> */
.L_x_39:
        /* <DEDUP_REMOVED lines=20> */
.L_x_40:
        /* <DEDUP_REMOVED lines=22> */
.L_x_41:
[----:B------:R2:W-:Y:S01]  /*3220*/  STG.E.64 desc[UR12][R22.64+0x38], R8 ;  /* 0x0000380816007986 */ /* 0x0005e2000c101b0c */
[----:B------:R-:W-:-:S07]  /*3230*/  VIADD R5, R5, 0x8 ;  /* 0x0000000805057836 */ /* 0x000fce0000000000 */
.L_x_33:
[----:B------:R-:W-:-:S13]  /*3240*/  ISETP.NE.AND P0, PT, RZ, UR4, PT ;  /* 0x00000004ff007c0c */ /* 0x000fda000bf05270 */
[----:B------:R-:W-:Y:S05]  /*3250*/  @!P0 EXIT ;  /* 0x000000000000894d */ /* 0x000fea0003800000 */
[----:B------:R-:W3:Y:S01]  /*3260*/  LDCU UR5, c[0x0][0x388] ;  /* 0x00007100ff0577ac */ /* 0x000ee20008000800 */
[----:B------:R-:W-:Y:S02]  /*3270*/  UISETP.GE.U32.AND UP0, UPT, UR4, 0x4, UPT ;  /* 0x000000040400788c */ /* 0x000fe4000bf06070 */
[----:B---3--:R-:W-:-:S07]  /*3280*/  ULOP3.LUT UR5, UR5, 0x3, URZ, 0xc0, !UPT ;  /* 0x0000000305057892 */ /* 0x008fce000f8ec0ff */
[----:B------:R-:W-:Y:S05]  /*3290*/  BRA.U !UP0, `(.L_x_42) ;  /* 0x00000005085c7547 */ /* 0x000fea000b800000 */
[----:B-12---:R-:W1:Y:S02]  /*32a0*/  LDC.64 R22, c[0x0][0x380] ;  /* 0x0000e000ff167b82 */ /* 0x006e640000000a00 */
[----:B-1----:R-:W-:-:S05]  /*32b0*/  IMAD.WIDE.U32 R22, R5, 0x8, R22 ;  /* 0x0000000805167825 */ /* 0x002fca00078e0016 */
[----:B0-----:R-:W2:Y:S01]  /*32c0*/  LDG.E.64 R12, desc[UR12][R22.64] ;  /* 0x0000000c160c7981 */ /* 0x001ea2000c1e1b00 */
[----:B------:R-:W0:Y:S01]  /*32d0*/  MUFU.RCP64H R3, R7 ;  /* 0x0000000700037308 */ /* 0x000e220000001800 */
[----:B------:R-:W-:-:S06]  /*32e0*/  IMAD.MOV.U32 R2, RZ, RZ, 0x1 ;  /* 0x00000001ff027424 */ /* 0x000fcc00078e00ff */
        /* <DEDUP_REMOVED lines=16> */
.L_x_43:
        /* <DEDUP_REMOVED lines=22> */
.L_x_44:
        /* <DEDUP_REMOVED lines=20> */
.L_x_45:
        /* <DEDUP_REMOVED lines=22> */
.L_x_46:
[----:B------:R3:W-:Y:S01]  /*37f0*/  STG.E.64 desc[UR12][R22.64+0x18], R8 ;  /* 0x0000180816007986 */ /* 0x0007e2000c101b0c */
[----:B------:R-:W-:-:S07]  /*3800*/  VIADD R5, R5, 0x4 ;  /* 0x0000000405057836 */ /* 0x000fce0000000000 */
.L_x_42:
[----:B------:R-:W-:-:S13]  /*3810*/  ISETP.NE.AND P0, PT, RZ, UR5, PT ;  /* 0x00000005ff007c0c */ /* 0x000fda000bf05270 */
[----:B------:R-:W-:Y:S05]  /*3820*/  @!P0 EXIT ;  /* 0x000000000000894d */ /* 0x000fea0003800000 */
[----:B0-----:R-:W0:Y:S01]  /*3830*/  LDC.64 R2, c[0x0][0x380] ;  /* 0x0000e000ff027b82 */ /* 0x001e220000000a00 */
[----:B------:R-:W-:Y:S01]  /*3840*/  UIADD3 UR4, UPT, UPT, -UR5, URZ, URZ ;  /* 0x000000ff05047290 */ /* 0x000fe2000fffe1ff */
[----:B0-----:R-:W-:-:S04]  /*3850*/  IMAD.WIDE.U32 R2, R5, 0x8, R2 ;  /* 0x0000000805027825 */ /* 0x001fc800078e0002 */
[----:B------:R-:W-:Y:S02]  /*3860*/  IMAD.MOV.U32 R0, RZ, RZ, R2 ;  /* 0x000000ffff007224 */ /* 0x000fe400078e0002 */
[----:B------:R-:W-:-:S07]  /*3870*/  IMAD.MOV.U32 R5, RZ, RZ, R3 ;  /* 0x000000ffff057224 */ /* 0x000fce00078e0003 */
.L_x_48:
[----:B0123--:R-:W-:Y:S01]  /*3880*/  IMAD.MOV.U32 R22, RZ, RZ, R0 ;  /* 0x000000ffff167224 */ /* 0x00ffe200078e0000 */
[----:B------:R-:W-:-:S05]  /*3890*/  MOV R23, R5 ;  /* 0x0000000500177202 */ /* 0x000fca0000000f00 */
[----:B------:R-:W2:Y:S01]  /*38a0*/  LDG.E.64 R12, desc[UR12][R22.64] ;  /* 0x0000000c160c7981 */ /* 0x000ea2000c1e1b00 */
[----:B------:R-:W0:Y:S01]  /*38b0*/  MUFU.RCP64H R3, R7 ;  /* 0x0000000700037308 */ /* 0x000e220000001800 */
[----:B------:R-:W-:Y:S01]  /*38c0*/  IMAD.MOV.U32 R2, RZ, RZ, 0x1 ;  /* 0x00000001ff027424 */ /* 0x000fe200078e00ff */
[----:B------:R-:W-:-:S04]  /*38d0*/  UIADD3 UR4, UPT, UPT, UR4, 0x1, URZ ;  /* 0x0000000104047890 */ /* 0x000fc8000fffe0ff */
[----:B------:R-:W-:Y:S01]  /*38e0*/  UISETP.NE.AND UP0, UPT, UR4, URZ, UPT ;  /* 0x000000ff0400728c */ /* 0x000fe2000bf05270 */
        /* <DEDUP_REMOVED lines=16> */
.L_x_47:
[----:B------:R0:W-:Y:S01]  /*39f0*/  STG.E.64 desc[UR12][R22.64], R2 ;  /* 0x0000000216007986 */ /* 0x0001e2000c101b0c */
[----:B------:R-:W-:-:S05]  /*3a00*/  IADD3 R0, P0, PT, R22, 0x8, RZ ;  /* 0x0000000816007810 */ /* 0x000fca0007f1e0ff */
[----:B------:R-:W-:Y:S01]  /*3a10*/  IMAD.X R5, RZ, RZ, R23, P0 ;  /* 0x000000ffff057224 */ /* 0x000fe200000e0617 */
[----:B------:R-:W-:Y:S07]  /*3a20*/  BRA.U UP0, `(.L_x_48) ;  /* 0xfffffffd00947547 */ /* 0x000fee000b83ffff */
[----:B------:R-:W-:Y:S05]  /*3a30*/  EXIT ;  /* 0x000000000000794d */ /* 0x000fea0003800000 */
        .weak           $__internal_0_$__cuda_sm20_div_rn_f64_full
        .type           $__internal_0_$__cuda_sm20_div_rn_f64_full,@function
        .size           $__internal_0_$__cuda_sm20_div_rn_f64_full,(.L_x_59 - $__internal_0_$__cuda_sm20_div_rn_f64_full)
$__internal_0_$__cuda_sm20_div_rn_f64_full:
[C---:B------:R-:W-:Y:S01]  /*3a40*/  FSETP.GEU.AND P0, PT, |R11|.reuse, 1.469367938527859385e-39, PT ;  /* 0x001000000b00780b */ /* 0x040fe20003f0e200 */
[----:B------:R-:W-:Y:S01]  /*3a50*/  IMAD.MOV.U32 R14, RZ, RZ, R12 ;  /* 0x000000ffff0e7224 */ /* 0x000fe200078e000c */
[C---:B------:R-:W-:Y:S02]  /*3a60*/  LOP3.LUT R8, R11.reuse, 0x800fffff, RZ, 0xc0, !PT ;  /* 0x800fffff0b087812 */ /* 0x040fe400078ec0ff */
[----:B------:R-:W-:Y:S02]  /*3a70*/  MOV R18, 0x1 ;  /* 0x0000000100127802 */ /* 0x000fe40000000f00 */
[----:B------:R-:W-:Y:S01]  /*3a80*/  LOP3.LUT R9, R8, 0x3ff00000, RZ, 0xfc, !PT ;  /* 0x3ff0000008097812 */ /* 0x000fe200078efcff */
[----:B------:R-:W-:Y:S01]  /*3a90*/  IMAD.MOV.U32 R8, RZ, RZ, R10 ;  /* 0x000000ffff087224 */ /* 0x000fe200078e000a */
[----:B------:R-:W-:Y:S02]  /*3aa0*/  LOP3.LUT R0, R11, 0x7ff00000, RZ, 0xc0, !PT ;  /* 0x7ff000000b007812 */ /* 0x000fe400078ec0ff */
[----:B------:R-:W-:-:S03]  /*3ab0*/  LOP3.LUT R4, R13, 0x7ff00000, RZ, 0xc0, !PT ;  /* 0x7ff000000d047812 */ /* 0x000fc600078ec0ff */
[----:B------:R-:W-:Y:S01]  /*3ac0*/  @!P0 DMUL R8, R10, 8.98846567431157953865e+307 ;  /* 0x7fe000000a088828 */ /* 0x000fe20000000000 */
[----:B------:R-:W-:-:S05]  /*3ad0*/  ISETP.GE.U32.AND P2, PT, R4, R0, PT ;  /* 0x000000000400720c */ /* 0x000fca0003f46070 */
[----:B------:R-:W0:Y:S02]  /*3ae0*/  MUFU.RCP64H R19, R9 ;  /* 0x0000000900137308 */ /* 0x000e240000001800 */
[----:B0-----:R-:W-:-:S08]  /*3af0*/  DFMA R2, R18, -R8, 1 ;  /* 0x3ff000001202742b */ /* 0x001fd00000000808 */
[----:B------:R-:W-:-:S08]  /*3b00*/  DFMA R2, R2, R2, R2 ;  /* 0x000000020202722b */ /* 0x000fd00000000002 */
[----:B------:R-:W-:Y:S01]  /*3b10*/  DFMA R18, R18, R2, R18 ;  /* 0x000000021212722b */ /* 0x000fe20000000012 */
[----:B------:R-:W-:Y:S02]  /*3b20*/  IMAD.MOV.U32 R2, RZ, RZ, 0x1ca00000 ;  /* 0x1ca00000ff027424 */ /* 0x000fe400078e00ff */
[----:B------:R-:W-:-:S03]  /*3b30*/  IMAD.MOV.U32 R3, RZ, RZ, R4 ;  /* 0x000000ffff037224 */ /* 0x000fc600078e0004 */
[----:B------:R-:W-:Y:S02]  /*3b40*/  SEL R15, R2, 0x63400000, !P2 ;  /* 0x63400000020f7807 */ /* 0x000fe40005000000 */
[----:B------:R-:W-:Y:S01]  /*3b50*/  DFMA R16, R18, -R8, 1 ;  /* 0x3ff000001210742b */ /* 0x000fe20000000808 */
[----:B------:R-:W-:Y:S02]  /*3b60*/  FSETP.GEU.AND P2, PT, |R13|, 1.469367938527859385e-39, PT ;  /* 0x001000000d00780b */ /* 0x000fe40003f4e200 */
[----:B------:R-:W-:-:S05]  /*3b70*/  LOP3.LUT R15, R15, 0x800fffff, R13, 0xf8, !PT ;  /* 0x800fffff0f0f7812 */ /* 0x000fca00078ef80d */
[----:B------:R-:W-:-:S06]  /*3b80*/  DFMA R16, R18, R16, R18 ;  /* 0x000000101210722b */ /* 0x000fcc0000000012 */
[----:B------:R-:W-:Y:S05]  /*3b90*/  @P2 BRA `(.L_x_49) ;  /* 0x0000000000202947 */ /* 0x000fea0003800000 */
[----:B------:R-:W-:Y:S01]  /*3ba0*/  LOP3.LUT R3, R11, 0x7ff00000, RZ, 0xc0, !PT ;  /* 0x7ff000000b037812 */ /* 0x000fe200078ec0ff */
[----:B------:R-:W-:-:S03]  /*3bb0*/  IMAD.MOV.U32 R18, RZ, RZ, RZ ;  /* 0x000000ffff127224 */ /* 0x000fc600078e00ff */
[----:B------:R-:W-:-:S04]  /*3bc0*/  ISETP.GE.U32.AND P2, PT, R4, R3, PT ;  /* 0x000000030400720c */ /* 0x000fc80003f46070 */
[----:B------:R-:W-:-:S04]  /*3bd0*/  SEL R3, R2, 0x63400000, !P2 ;  /* 0x6340000002037807 */ /* 0x000fc80005000000 */
[----:B------:R-:W-:-:S04]  /*3be0*/  LOP3.LUT R3, R3, 0x80000000, R13, 0xf8, !PT ;  /* 0x8000000003037812 */ /* 0x000fc800078ef80d */
[----:B------:R-:W-:-:S06]  /*3bf0*/  LOP3.LUT R19, R3, 0x100000, RZ, 0xfc, !PT ;  /* 0x0010000003137812 */ /* 0x000fcc00078efcff */
[----:B------:R-:W-:-:S10]  /*3c00*/  DFMA R14, R14, 2, -R18 ;  /* 0x400000000e0e782b */ /* 0x000fd40000000812 */
[----:B------:R-:W-:-:S07]  /*3c10*/  LOP3.LUT R3, R15, 0x7ff00000, RZ, 0xc0, !PT ;  /* 0x7ff000000f037812 */ /* 0x000fce00078ec0ff */
.L_x_49:
[----:B------:R-:W-:Y:S01]  /*3c20*/  VIADD R20, R3, 0xffffffff ;  /* 0xffffffff03147836 */ /* 0x000fe20000000000 */
[----:B------:R-:W-:Y:S01]  /*3c30*/  @!P0 LOP3.LUT R0, R9, 0x7ff00000, RZ, 0xc0, !PT ;  /* 0x7ff0000009008812 */ /* 0x000fe200078ec0ff */
[----:B------:R-:W-:-:S03]  /*3c40*/  DMUL R18, R16, R14 ;  /* 0x0000000e10127228 */ /* 0x000fc60000000000 */
[----:B------:R-:W-:Y:S02]  /*3c50*/  ISETP.GT.U32.AND P0, PT, R20, 0x7feffffe, PT ;  /* 0x7feffffe1400780c */ /* 0x000fe40003f04070 */
[----:B------:R-:W-:-:S03]  /*3c60*/  IADD3 R25, PT, PT, R0, -0x1, RZ ;  /* 0xffffffff00197810 */ /* 0x000fc60007ffe0ff */
[----:B------:R-:W-:Y:S01]  /*3c70*/  DFMA R20, R18, -R8, R14 ;  /* 0x800000081214722b */ /* 0x000fe2000000000e */
[----:B------:R-:W-:-:S07]  /*3c80*/  ISETP.GT.U32.OR P0, PT, R25, 0x7feffffe, P0 ;  /* 0x7feffffe1900780c */ /* 0x000fce0000704470 */
[----:B------:R-:W-:-:S06]  /*3c90*/  DFMA R20, R16, R20, R18 ;  /* 0x000000141014722b */ /* 0x000fcc0000000012 */
[----:B------:R-:W-:Y:S05]  /*3ca0*/  @P0 BRA `(.L_x_50) ;  /* 0x00000000006c0947 */ /* 0x000fea0003800000 */
[----:B------:R-:W-:-:S04]  /*3cb0*/  LOP3.LUT R3, R11, 0x7ff00000, RZ, 0xc0, !PT ;  /* 0x7ff000000b037812 */ /* 0x000fc800078ec0ff */
[CC--:B------:R-:W-:Y:S02]  /*3cc0*/  VIADDMNMX R0, R4.reuse, -R3.reuse, 0xb9600000, !PT ;  /* 0xb960000004007446 */ /* 0x0c0fe40007800903 */
[----:B------:R-:W-:Y:S02]  /*3cd0*/  ISETP.GE.U32.AND P0, PT, R4, R3, PT ;  /* 0x000000030400720c */ /* 0x000fe40003f06070 */
[----:B------:R-:W-:Y:S02]  /*3ce0*/  VIMNMX R0, PT, PT, R0, 0x46a00000, PT ;  /* 0x46a0000000007848 */ /* 0x000fe40003fe0100 */
[----:B------:R-:W-:Y:S01]  /*3cf0*/  SEL R3, R2, 0x63400000, !P0 ;  /* 0x6340000002037807 */ /* 0x000fe20004000000 */
[----:B------:R-:W-:-:S04]  /*3d00*/  IMAD.MOV.U32 R2, RZ, RZ, RZ ;  /* 0x000000ffff027224 */ /* 0x000fc800078e00ff */
[----:B------:R-:W-:-:S04]  /*3d10*/  IMAD.IADD R0, R0, 0x1, -R3 ;  /* 0x0000000100007824 */ /* 0x000fc800078e0a03 */
[----:B------:R-:W-:-:S06]  /*3d20*/  VIADD R3, R0, 0x7fe00000 ;  /* 0x7fe0000000037836 */ /* 0x000fcc0000000000 */
[----:B------:R-:W-:-:S10]  /*3d30*/  DMUL R16, R20, R2 ;  /* 0x0000000214107228 */ /* 0x000fd40000000000 */
[----:B------:R-:W-:-:S13]  /*3d40*/  FSETP.GTU.AND P0, PT, |R17|, 1.469367938527859385e-39, PT ;  /* 0x001000001100780b */ /* 0x000fda0003f0c200 */
[----:B------:R-:W-:Y:S05]  /*3d50*/  @P0 BRA `(.L_x_51) ;  /* 0x0000000000940947 */ /* 0x000fea0003800000 */
[----:B------:R-:W-:Y:S01]  /*3d60*/  DFMA R8, R20, -R8, R14 ;  /* 0x800000081408722b */ /* 0x000fe2000000000e */
[----:B------:R-:W-:-:S09]  /*3d70*/  IMAD.MOV.U32 R2, RZ, RZ, RZ ;  /* 0x000000ffff027224 */ /* 0x000fd200078e00ff */
[C---:B------:R-:W-:Y:S02]  /*3d80*/  FSETP.NEU.AND P0, PT, R9.reuse, RZ, PT ;  /* 0x000000ff0900720b */ /* 0x040fe40003f0d000 */
[----:B------:R-:W-:-:S04]  /*3d90*/  LOP3.LUT R11, R9, 0x80000000, R11, 0x48, !PT ;  /* 0x80000000090b7812 */ /* 0x000fc800078e480b */
[----:B------:R-:W-:-:S07]  /*3da0*/  LOP3.LUT R3, R11, R3, RZ, 0xfc, !PT ;  /* 0x000000030b037212 */ /* 0x000fce00078efcff */
[----:B------:R-:W-:Y:S05]  /*3db0*/  @!P0 BRA `(.L_x_51) ;  /* 0x00000000007c8947 */ /* 0x000fea0003800000 */
[----:B------:R-:W-:Y:S01]  /*3dc0*/  IMAD.MOV R9, RZ, RZ, -R0 ;  /* 0x000000ffff097224 */ /* 0x000fe200078e0a00 */
[----:B------:R-:W-:Y:S01]  /*3dd0*/  MOV R8, RZ ;  /* 0x000000ff00087202 */ /* 0x000fe20000000f00 */
[----:B------:R-:W-:-:S05]  /*3de0*/  DMUL.RP R2, R20, R2 ;  /* 0x0000000214027228 */ /* 0x000fca0000008000 */
[----:B------:R-:W-:-:S05]  /*3df0*/  DFMA R8, R16, -R8, R20 ;  /* 0x800000081008722b */ /* 0x000fca0000000014 */
[----:B------:R-:W-:Y:S02]  /*3e00*/  LOP3.LUT R11, R3, R11, RZ, 0x3c, !PT ;  /* 0x0000000b030b7212 */ /* 0x000fe400078e3cff */
[----:B------:R-:W-:-:S04]  /*3e10*/  IADD3 R8, PT, PT, -R0, -0x43300000, RZ ;  /* 0xbcd0000000087810 */ /* 0x000fc80007ffe1ff */
[----:B------:R-:W-:-:S04]  /*3e20*/  FSETP.NEU.AND P0, PT, |R9|, R8, PT ;  /* 0x000000080900720b */ /* 0x000fc80003f0d200 */
[----:B------:R-:W-:Y:S02]  /*3e30*/  FSEL R16, R2, R16, !P0 ;  /* 0x0000001002107208 */ /* 0x000fe40004000000 */
[----:B------:R-:W-:Y:S01]  /*3e40*/  FSEL R17, R11, R17, !P0 ;  /* 0x000000110b117208 */ /* 0x000fe20004000000 */
[----:B------:R-:W-:Y:S06]  /*3e50*/  BRA `(.L_x_51) ;  /* 0x0000000000547947 */ /* 0x000fec0003800000 */
.L_x_50:
[----:B------:R-:W-:-:S14]  /*3e60*/  DSETP.NAN.AND P0, PT, R12, R12, PT ;  /* 0x0000000c0c00722a */ /* 0x000fdc0003f08000 */
[----:B------:R-:W-:Y:S05]  /*3e70*/  @P0 BRA `(.L_x_52) ;  /* 0x0000000000440947 */ /* 0x000fea0003800000 */
[----:B------:R-:W-:-:S14]  /*3e80*/  DSETP.NAN.AND P0, PT, R10, R10, PT ;  /* 0x0000000a0a00722a */ /* 0x000fdc0003f08000 */
[----:B------:R-:W-:Y:S05]  /*3e90*/  @P0 BRA `(.L_x_53) ;  /* 0x0000000000300947 */ /* 0x000fea0003800000 */
[----:B------:R-:W-:Y:S01]  /*3ea0*/  ISETP.NE.AND P0, PT, R3, R0, PT ;  /* 0x000000000300720c */ /* 0x000fe20003f05270 */
[----:B------:R-:W-:Y:S02]  /*3eb0*/  IMAD.MOV.U32 R16, RZ, RZ, 0x0 ;  /* 0x00000000ff107424 */ /* 0x000fe400078e00ff */
[----:B------:R-:W-:-:S10]  /*3ec0*/  IMAD.MOV.U32 R17, RZ, RZ, -0x80000 ;  /* 0xfff80000ff117424 */ /* 0x000fd400078e00ff */
[----:B------:R-:W-:Y:S05]  /*3ed0*/  @!P0 BRA `(.L_x_51) ;  /* 0x0000000000348947 */ /* 0x000fea0003800000 */
[----:B------:R-:W-:Y:S02]  /*3ee0*/  ISETP.NE.AND P0, PT, R3, 0x7ff00000, PT ;  /* 0x7ff000000300780c */ /* 0x000fe40003f05270 */
[----:B------:R-:W-:Y:S02]  /*3ef0*/  LOP3.LUT R17, R13, 0x80000000, R11, 0x48, !PT ;  /* 0x800000000d117812 */ /* 0x000fe400078e480b */
[----:B------:R-:W-:-:S13]  /*3f00*/  ISETP.EQ.OR P0, PT, R0, RZ, !P0 ;  /* 0x000000ff0000720c */ /* 0x000fda0004702670 */
[----:B------:R-:W-:Y:S01]  /*3f10*/  @P0 LOP3.LUT R0, R17, 0x7ff00000, RZ, 0xfc, !PT ;  /* 0x7ff0000011000812 */ /* 0x000fe200078efcff */
[----:B------:R-:W-:Y:S02]  /*3f20*/  @!P0 IMAD.MOV.U32 R16, RZ, RZ, RZ ;  /* 0x000000ffff108224 */ /* 0x000fe400078e00ff */
[----:B------:R-:W-:Y:S02]  /*3f30*/  @P0 IMAD.MOV.U32 R16, RZ, RZ, RZ ;  /* 0x000000ffff100224 */ /* 0x000fe400078e00ff */
[----:B------:R-:W-:Y:S01]  /*3f40*/  @P0 IMAD.MOV.U32 R17, RZ, RZ, R0 ;  /* 0x000000ffff110224 */ /* 0x000fe200078e0000 */
[----:B------:R-:W-:Y:S06]  /*3f50*/  BRA `(.L_x_51) ;  /* 0x0000000000147947 */ /* 0x000fec0003800000 */
.L_x_53:
[----:B------:R-:W-:Y:S02]  /*3f60*/  LOP3.LUT R17, R11, 0x80000, RZ, 0xfc, !PT ;  /* 0x000800000b117812 */ /* 0x000fe400078efcff */
[----:B------:R-:W-:Y:S01]  /*3f70*/  MOV R16, R10 ;  /* 0x0000000a00107202 */ /* 0x000fe20000000f00 */
[----:B------:R-:W-:Y:S06]  /*3f80*/  BRA `(.L_x_51) ;  /* 0x0000000000087947 */ /* 0x000fec0003800000 */
.L_x_52:
[----:B------:R-:W-:Y:S01]  /*3f90*/  LOP3.LUT R17, R13, 0x80000, RZ, 0xfc, !PT ;  /* 0x000800000d117812 */ /* 0x000fe200078efcff */
[----:B------:R-:W-:-:S07]  /*3fa0*/  IMAD.MOV.U32 R16, RZ, RZ, R12 ;  /* 0x000000ffff107224 */ /* 0x000fce00078e000c */
.L_x_51:
[----:B------:R-:W-:Y:S02]  /*3fb0*/  IMAD.MOV.U32 R25, RZ, RZ, 0x0 ;  /* 0x00000000ff197424 */ /* 0x000fe400078e00ff */
[----:B------:R-:W-:Y:S02]  /*3fc0*/  IMAD.MOV.U32 R2, RZ, RZ, R16 ;  /* 0x000000ffff027224 */ /* 0x000fe400078e0010 */
[----:B------:R-:W-:Y:S01]  /*3fd0*/  IMAD.MOV.U32 R3, RZ, RZ, R17 ;  /* 0x000000ffff037224 */ /* 0x000fe200078e0011 */
[----:B------:R-:W-:Y:S06]  /*3fe0*/  RET.REL.NODEC R24 `(_Z13softmaxkernelPdi) ;  /* 0xffffffc018047950 */ /* 0x000fec0003c3ffff */
.L_x_54:
        /* <DEDUP_REMOVED lines=9> */
.L_x_59:


//--------------------- .text._Z21kernel_forward_outputPKdS0_S0_Pd --------------------------
	.section	.text._Z21kernel_forward_outputPKdS0_S0_Pd,"ax",@progbits
	.align	128
        .global         _Z21kernel_forward_outputPKdS0_S0_Pd
        .type           _Z21kernel_forward_outputPKdS0_S0_Pd,@function
        .size           _Z21kernel_forward_outputPKdS0_S0_Pd,(.L_x_67 - _Z21kernel_forward_outputPKdS0_S0_Pd)
        .other          _Z21kernel_forward_outputPKdS0_S0_Pd,@"STO_CUDA_ENTRY STV_DEFAULT"
_Z21kernel_forward_outputPKdS0_S0_Pd:
.text._Z21kernel_forward_outputPKdS0_S0_Pd:
        /* <DEDUP_REMOVED lines=8> */
[----:B------:R-:W1:Y:S01]  /*0080*/  LDCU.64 UR8, c[0x0][0x358] ;  /* 0x00006b00ff0877ac */ /* 0x000e620008000a00 */
[----:B------:R-:W2:Y:S01]  /*0090*/  LDCU.64 UR4, c[0x0][0x390] ;  /* 0x00007200ff0477ac */ /* 0x000ea20008000a00 */
[----:B------:R-:W3:Y:S01]  /*00a0*/  LDCU.64 UR6, c[0x0][0x380] ;  /* 0x00007000ff0677ac */ /* 0x000ee20008000a00 */
[----:B0-----:R-:W-:-:S06]  /*00b0*/  IMAD.WIDE R26, R0, 0x8, R26 ;  /* 0x00000008001a7825 */ /* 0x001fcc00078e021a */
[----:B-1----:R-:W5:Y:S01]  /*00c0*/  LDG.E.64.CONSTANT R26, desc[UR8][R26.64] ;  /* 0x000000081a1a7981 */ /* 0x002f62000c1e9b00 */
[----:B--2---:R-:W-:Y:S01]  /*00d0*/  UIADD3 UR4, UP1, UPT, UR4, 0x40, URZ ;  /* 0x0000004004047890 */ /* 0x004fe2000ff3e0ff */
[----:B------:R-:W-:Y:S01]  /*00e0*/  SHF.L.U32 R14, R0, 0x7, RZ ;  /* 0x00000007000e7819 */ /* 0x000fe200000006ff */
[----:B---3--:R-:W-:Y:S02]  /*00f0*/  UIADD3 UR6, UP0, UPT, UR6, 0x40, URZ ;  /* 0x0000004006067890 */ /* 0x008fe4000ff1e0ff */
[----:B------:R-:W-:Y:S02]  /*0100*/  UIADD3.X UR5, UPT, UPT, URZ, UR5, URZ, UP1, !UPT ;  /* 0x00000005ff057290 */ /* 0x000fe40008ffe4ff */
[----:B------:R-:W-:Y:S01]  /*0110*/  MOV R8, UR4 ;  /* 0x0000000400087c02 */ /* 0x000fe20008000f00 */
[----:B------:R-:W-:Y:S01]  /*0120*/  UIADD3.X UR7, UPT, UPT, URZ, UR7, URZ, UP0, !UPT ;  /* 0x00000007ff077290 */ /* 0x000fe200087fe4ff */
[----:B------:R-:W-:Y:S02]  /*0130*/  UMOV UR4, URZ ;  /* 0x000000ff00047c82 */ /* 0x000fe40008000000 */
[----:B------:R-:W-:-:S09]  /*0140*/  IMAD.U32 R9, RZ, RZ, UR5 ;  /* 0x00000005ff097e24 */ /* 0x000fd2000f8e00ff */
.L_x_55:
[----:B------:R-:W-:Y:S01]  /*0150*/  MOV R4, UR6 ;  /* 0x0000000600047c02 */ /* 0x000fe20008000f00 */
[----:B------:R-:W-:Y:S01]  /*0160*/  IMAD.U32 R5, RZ, RZ, UR7 ;  /* 0x00000007ff057e24 */ /* 0x000fe2000f8e00ff */
[----:B------:R-:W-:Y:S01]  /*0170*/  MOV R2, R8 ;  /* 0x0000000800027202 */ /* 0x000fe20000000f00 */
[----:B------:R-:W-:Y:S02]  /*0180*/  IMAD.MOV.U32 R3, RZ, RZ, R9 ;  /* 0x000000ffff037224 */ /* 0x000fe400078e0009 */
[----:B------:R-:W-:-:S03]  /*0190*/  IMAD.WIDE R4, R14, 0x8, R4 ;  /* 0x000000080e047825 */ /* 0x000fc600078e0204 */
[----:B------:R-:W2:Y:S04]  /*01a0*/  LDG.E.64.CONSTANT R8, desc[UR8][R2.64+-0x40] ;  /* 0xffffc00802087981 */ /* 0x000ea8000c1e9b00 */
[----:B------:R-:W2:Y:S04]  /*01b0*/  LDG.E.64.CONSTANT R6, desc[UR8][R4.64+-0x40] ;  /* 0xffffc00804067981 */ /* 0x000ea8000c1e9b00 */
[----:B------:R-:W3:Y:S04]  /*01c0*/  LDG.E.64.CONSTANT R10, desc[UR8][R2.64+-0x38] ;  /* 0xffffc808020a7981 */ /* 0x000ee8000c1e9b00 */
[----:B------:R-:W3:Y:S04]  /*01d0*/  LDG.E.64.CONSTANT R12, desc[UR8][R4.64+-0x38] ;  /* 0xffffc808040c7981 */ /* 0x000ee8000c1e9b00 */
[----:B------:R-:W4:Y:S04]  /*01e0*/  LDG.E.64.CONSTANT R20, desc[UR8][R2.64+-0x30] ;  /* 0xffffd00802147981 */ /* 0x000f28000c1e9b00 */
[----:B------:R-:W4:Y:S04]  /*01f0*/  LDG.E.64.CONSTANT R22, desc[UR8][R4.64+-0x30] ;  /* 0xffffd00804167981 */ /* 0x000f28000c1e9b00 */
[----:B------:R-:W4:Y:S04]  /*0200*/  LDG.E.64.CONSTANT R16, desc[UR8][R2.64+-0x28] ;  /* 0xffffd80802107981 */ /* 0x000f28000c1e9b00 */
[----:B------:R-:W4:Y:S04]  /*0210*/  LDG.E.64.CONSTANT R18, desc[UR8][R4.64+-0x28] ;  /* 0xffffd80804127981 */ /* 0x000f28000c1e9b00 */
[----:B------:R-:W4:Y:S04]  /*0220*/  LDG.E.64.CONSTANT R24, desc[UR8][R2.64+0x30] ;  /* 0x0000300802187981 */ /* 0x000f28000c1e9b00 */
[----:B------:R-:W4:Y:S01]  /*0230*/  LDG.E.64.CONSTANT R28, desc[UR8][R4.64+0x38] ;  /* 0x00003808041c7981 */ /* 0x000f22000c1e9b00 */
[----:B--2--5:R-:W-:-:S03]  /*0240*/  DFMA R26, R6, R8, R26 ;  /* 0x00000008061a722b */ /* 0x024fc6000000001a */
[----:B------:R-:W2:Y:S04]  /*0250*/  LDG.E.64.CONSTANT R6, desc[UR8][R2.64+-0x20] ;  /* 0xffffe00802067981 */ /* 0x000ea8000c1e9b00 */
[----:B------:R-:W2:Y:S01]  /*0260*/  LDG.E.64.CONSTANT R8, desc[UR8][R4.64+-0x20] ;  /* 0xffffe00804087981 */ /* 0x000ea2000c1e9b00 */
[----:B---3--:R-:W-:-:S03]  /*0270*/  DFMA R26, R12, R10, R26 ;  /* 0x0000000a0c1a722b */ /* 0x008fc6000000001a */
[----:B------:R-:W3:Y:S04]  /*0280*/  LDG.E.64.CONSTANT R10, desc[UR8][R2.64+-0x18] ;  /* 0xffffe808020a7981 */ /* 0x000ee8000c1e9b00 */
[----:B------:R-:W3:Y:S01]  /*0290*/  LDG.E.64.CONSTANT R12, desc[UR8][R4.64+-0x18] ;  /* 0xffffe808040c7981 */ /* 0x000ee2000c1e9b00 */
[----:B----4-:R-:W-:-:S03]  /*02a0*/  DFMA R26, R22, R20, R26 ;  /* 0x00000014161a722b */ /* 0x010fc6000000001a */
[----:B------:R-:W4:Y:S04]  /*02b0*/  LDG.E.64.CONSTANT R20, desc[UR8][R2.64+-0x10] ;  /* 0xfffff00802147981 */ /* 0x000f28000c1e9b00 */
[----:B------:R-:W4:Y:S01]  /*02c0*/  LDG.E.64.CONSTANT R22, desc[UR8][R4.64+-0x10] ;  /* 0xfffff00804167981 */ /* 0x000f22000c1e9b00 */
[----:B------:R-:W-:-:S03]  /*02d0*/  DFMA R26, R18, R16, R26 ;  /* 0x00000010121a722b */ /* 0x000fc6000000001a */
[----:B------:R-:W4:Y:S04]  /*02e0*/  LDG.E.64.CONSTANT R16, desc[UR8][R2.64+-0x8] ;  /* 0xfffff80802107981 */ /* 0x000f28000c1e9b00 */
[----:B------:R-:W4:Y:S01]  /*02f0*/  LDG.E.64.CONSTANT R18, desc[UR8][R4.64+-0x8] ;  /* 0xfffff80804127981 */ /* 0x000f22000c1e9b00 */
[----:B--2---:R-:W-:-:S03]  /*0300*/  DFMA R26, R8, R6, R26 ;  /* 0x00000006081a722b */ /* 0x004fc6000000001a */
        /* <DEDUP_REMOVED lines=20> */
[----:B------:R-:W-:Y:S01]  /*0450*/  DFMA R16, R18, R16, R20 ;  /* 0x000000101210722b */ /* 0x000fe20000000014 */
[----:B------:R-:W-:-:S04]  /*0460*/  UIADD3 UR4, UPT, UPT, UR4, 0x10, URZ ;  /* 0x0000001004047890 */ /* 0x000fc8000fffe0ff */
[----:B------:R-:W-:Y:S01]  /*0470*/  UISETP.NE.AND UP0, UPT, UR4, 0x80, UPT ;  /* 0x000000800400788c */ /* 0x000fe2000bf05270 */
[----:B------:R-:W-:Y:S02]  /*0480*/  IADD3 R14, PT, PT, R14, 0x10, RZ ;  /* 0x000000100e0e7810 */ /* 0x000fe40007ffe0ff */
[----:B--2---:R-:W-:-:S08]  /*0490*/  DFMA R6, R6, R8, R16 ;  /* 0x000000080606722b */ /* 0x004fd00000000010 */
[----:B---3--:R-:W-:Y:S01]  /*04a0*/  DFMA R6, R10, R12, R6 ;  /* 0x0000000c0a06722b */ /* 0x008fe20000000006 */
[----:B------:R-:W-:-:S07]  /*04b0*/  IADD3 R8, P0, PT, R2, 0x80, RZ ;  /* 0x0000008002087810 */ /* 0x000fce0007f1e0ff */
[----:B----4-:R-:W-:Y:S01]  /*04c0*/  DFMA R6, R22, R24, R6 ;  /* 0x000000181606722b */ /* 0x010fe20000000006 */
[----:B------:R-:W-:-:S07]  /*04d0*/  IADD3.X R9, PT, PT, RZ, R3, RZ, P0, !PT ;  /* 0x00000003ff097210 */ /* 0x000fce00007fe4ff */
[----:B------:R-:W-:Y:S01]  /*04e0*/  DFMA R26, R28, R26, R6 ;  /* 0x0000001a1c1a722b */ /* 0x000fe20000000006 */
[----:B------:R-:W-:Y:S10]  /*04f0*/  BRA.U UP0, `(.L_x_55) ;  /* 0xfffffffd00147547 */ /* 0x000ff4000b83ffff */
[----:B------:R-:W0:Y:S02]  /*0500*/  LDC.64 R2, c[0x0][0x398] ;  /* 0x0000e600ff027b82 */ /* 0x000e240000000a00 */
[----:B0-----:R-:W-:-:S05]  /*0510*/  IMAD.WIDE R2, R0, 0x8, R2 ;  /* 0x0000000800027825 */ /* 0x001fca00078e0202 */
[----:B------:R-:W-:Y:S01]  /*0520*/  STG.E.64 desc[UR8][R2.64], R26 ;  /* 0x0000001a02007986 */ /* 0x000fe2000c101b08 */
[----:B------:R-:W-:Y:S05]  /*0530*/  EXIT ;  /* 0x000000000000794d */ /* 0x000fea0003800000 */
.L_x_56:
        /* <DEDUP_REMOVED lines=12> */
.L_x_67:


//--------------------- .text._Z21kernel_forward_hiddenPKdS0_S0_Pd --------------------------
	.section	.text._Z21kernel_forward_hiddenPKdS0_S0_Pd,"ax",@progbits
	.align	128
        .global         _Z21kernel_forward_hiddenPKdS0_S0_Pd
        .type           _Z21kernel_forward_hiddenPKdS0_S0_Pd,@function
        .size           _Z21kernel_forward_hiddenPKdS0_S0_Pd,(.L_x_68 - _Z21kernel_forward_hiddenPKdS0_S0_Pd)
        .other          _Z21kernel_forward_hiddenPKdS0_S0_Pd,@"STO_CUDA_ENTRY STV_DEFAULT"
_Z21kernel_forward_hiddenPKdS0_S0_Pd:
.text._Z21kernel_forward_hiddenPKdS0_S0_Pd:
        /* <DEDUP_REMOVED lines=14> */
[----:B------:R-:W-:Y:S01]  /*00e0*/  IMAD R14, R0, 0x310, RZ ;  /* 0x00000310000e7824 */ /* 0x000fe200078e02ff */
[----:B---3--:R-:W-:Y:S02]  /*00f0*/  UIADD3 UR6, UP0, UPT, UR6, 0x40, URZ ;  /* 0x0000004006067890 */ /* 0x008fe4000ff1e0ff */
[----:B------:R-:W-:Y:S02]  /*0100*/  UIADD3.X UR5, UPT, UPT, URZ, UR5, URZ, UP1, !UPT ;  /* 0x00000005ff057290 */ /* 0x000fe40008ffe4ff */
[----:B------:R-:W-:Y:S01]  /*0110*/  MOV R8, UR4 ;  /* 0x0000000400087c02 */ /* 0x000fe20008000f00 */
[----:B------:R-:W-:Y:S01]  /*0120*/  UIADD3.X UR7, UPT, UPT, URZ, UR7, URZ, UP0, !UPT ;  /* 0x00000007ff077290 */ /* 0x000fe200087fe4ff */
[----:B------:R-:W-:Y:S02]  /*0130*/  UMOV UR4, URZ ;  /* 0x000000ff00047c82 */ /* 0x000fe40008000000 */
[----:B------:R-:W-:-:S09]  /*0140*/  MOV R9, UR5 ;  /* 0x0000000500097c02 */ /* 0x000fd20008000f00 */
.L_x_57:
        /* <DEDUP_REMOVED lines=56> */
[----:B------:R-:W-:-:S07]  /*04d0*/  IMAD.X R9, RZ, RZ, R3, P0 ;  /* 0x000000ffff097224 */ /* 0x000fce00000e0603 */
[----:B------:R-:W-:Y:S01]  /*04e0*/  DFMA R26, R28, R26, R6 ;  /* 0x0000001a1c1a722b */ /* 0x000fe20000000006 */
[----:B------:R-:W-:Y:S10]  /*04f0*/  BRA.U UP0, `(.L_x_57) ;  /* 0xfffffffd00147547 */ /* 0x000ff4000b83ffff */
[----:B------:R-:W0:Y:S01]  /*0500*/  LDC.64 R4, c[0x0][0x398] ;  /* 0x0000e600ff047b82 */ /* 0x000e220000000a00 */
[----:B------:R-:W-:Y:S01]  /*0510*/  DSETP.MAX.AND P0, P1, RZ, R26, PT ;  /* 0x0000001aff00722a */ /* 0x000fe2000390f000 */
[----:B------:R-:W-:Y:S01]  /*0520*/  IMAD.MOV.U32 R3, RZ, RZ, R27 ;  /* 0x000000ffff037224 */ /* 0x000fe200078e001b */
[----:B------:R-:W-:-:S04]  /*0530*/  MOV R2, RZ ;  /* 0x000000ff00027202 */ /* 0x000fc80000000f00 */
[C---:B------:R-:W-:Y:S02]  /*0540*/  FSEL R7, R2.reuse, R3, P0 ;  /* 0x0000000302077208 */ /* 0x040fe40000000000 */
[----:B------:R-:W-:-:S06]  /*0550*/  SEL R2, R2, R26, P0 ;  /* 0x0000001a02027207 */ /* 0x000fcc0000000000 */
[----:B------:R-:W-:-:S05]  /*0560*/  @P1 LOP3.LUT R7, R3, 0x80000, RZ, 0xfc, !PT ;  /* 0x0008000003071812 */ /* 0x000fca00078efcff */
[----:B------:R-:W-:Y:S02]  /*0570*/  IMAD.MOV.U32 R3, RZ, RZ, R7 ;  /* 0x000000ffff037224 */ /* 0x000fe400078e0007 */
[----:B0-----:R-:W-:-:S05]  /*0580*/  IMAD.WIDE R4, R0, 0x8, R4 ;  /* 0x0000000800047825 */ /* 0x001fca00078e0204 */
[----:B------:R-:W-:Y:S01]  /*0590*/  STG.E.64 desc[UR8][R4.64], R2 ;  /* 0x0000000204007986 */ /* 0x000fe2000c101b08 */
[----:B------:R-:W-:Y:S05]  /*05a0*/  EXIT ;  /* 0x000000000000794d */ /* 0x000fea0003800000 */
.L_x_58:
        /* <DEDUP_REMOVED lines=13> */
.L_x_68:


//--------------------- .nv.shared.reserved.0     --------------------------
	.section	.nv.shared.reserved.0,"aw",@nobits
	.weak		__nv_reservedSMEM_offset_0_alias
	.size		__nv_reservedSMEM_offset_0_alias, 0, 64
	.other		__nv_reservedSMEM_offset_0_alias,@"STO_CUDA_RESERVED_SHARED STV_DEFAULT"
__nv_reservedSMEM_offset_0_alias:
	.zero		0
	.zero		64


//--------------------- .nv.constant0._Z16kernel_update_b1PdPKd --------------------------
	.section	.nv.constant0._Z16kernel_update_b1PdPKd,"a",@progbits
	.sectionflags	@""
	.align	4
.nv.constant0._Z16kernel_update_b1PdPKd:
	.zero		912


//--------------------- .nv.constant0._Z16kernel_update_b2PdPKd --------------------------
	.section	.nv.constant0._Z16kernel_update_b2PdPKd,"a",@progbits
	.sectionflags	@""
	.align	4
.nv.constant0._Z16kernel_update_b2PdPKd:
	.zero		912


//--------------------- .nv.constant0._Z16kernel_update_W1PdPKdS1_ --------------------------
	.section	.nv.constant0._Z16kernel_update_W1PdPKdS1_,"a",@progbits
	.sectionflags	@""
	.align	4
.nv.constant0._Z16kernel_update_W1PdPKdS1_:
	.zero		920


//--------------------- .nv.constant0._Z16kernel_update_W2PdPKdS1_ --------------------------
	.section	.nv.constant0._Z16kernel_update_W2PdPKdS1_,"a",@progbits
	.sectionflags	@""
	.align	4
.nv.constant0._Z16kernel_update_W2PdPKdS1_:
	.zero		920


//--------------------- .nv.constant0._Z26kernel_compute_hidden_gradPKdS0_S0_Pd --------------------------
	.section	.nv.constant0._Z26kernel_compute_hidden_gradPKdS0_S0_Pd,"a",@progbits
	.sectionflags	@""
	.align	4
.nv.constant0._Z26kernel_compute_hidden_gradPKdS0_S0_Pd:
	.zero		928


//--------------------- .nv.constant0._Z26kernel_compute_output_gradPKdS0_Pd --------------------------
	.section	.nv.constant0._Z26kernel_compute_output_gradPKdS0_Pd,"a",@progbits
	.sectionflags	@""
	.align	4
.nv.constant0._Z26kernel_compute_output_gradPKdS0_Pd:
	.zero		920


//--------------------- .nv.constant0._Z13softmaxkernelPdi --------------------------
	.section	.nv.constant0._Z13softmaxkernelPdi,"a",@progbits
	.sectionflags	@""
	.align	4
.nv.constant0._Z13softmaxkernelPdi:
	.zero		908


//--------------------- .nv.constant0._Z21kernel_forward_outputPKdS0_S0_Pd --------------------------
	.section	.nv.constant0._Z21kernel_forward_outputPKdS0_S0_Pd,"a",@progbits
	.sectionflags	@""
	.align	4
.nv.constant0._Z21kernel_forward_outputPKdS0_S0_Pd:
	.zero		928


//--------------------- .nv.constant0._Z21kernel_forward_hiddenPKdS0_S0_Pd --------------------------
	.section	.nv.constant0._Z21kernel_forward_hiddenPKdS0_S0_Pd,"a",@progbits
	.sectionflags	@""
	.align	4
.nv.constant0._Z21kernel_forward_hiddenPKdS0_S0_Pd:
	.zero		928


//--------------------- SYMBOLS --------------------------

	.type		.nv.reservedSmem.offset0,@object
	.size		.nv.reservedSmem.offset0,0x4
